	.headerflags	@"EF_CUDA_TEXMODE_UNIFIED EF_CUDA_64BIT_ADDRESS EF_CUDA_ACCELERATORS EF_CUDA_SM90 EF_CUDA_VIRTUAL_SM(EF_CUDA_SM90)"
	.elftype	@"ET_EXEC"


//--------------------- .nv.info                  --------------------------
	.section	.nv.info,"",@"SHT_CUDA_INFO"
	.align	4


	//----- nvinfo : EIATTR_REGCOUNT
	.align		4
        /*0000*/ 	.byte	0x04, 0x2f
        /*0002*/ 	.short	(.L_1 - .L_0)
	.align		4
.L_0:
        /*0004*/ 	.word	index@(triton_mm)
        /*0008*/ 	.word	0x00000060


	//----- nvinfo : EIATTR_MIN_STACK_SIZE
	.align		4
.L_1:
        /*000c*/ 	.byte	0x04, 0x12
        /*000e*/ 	.short	(.L_3 - .L_2)
	.align		4
.L_2:
        /*0010*/ 	.word	index@(triton_mm)
        /*0014*/ 	.word	0x00000000


	//----- nvinfo : EIATTR_FRAME_SIZE
	.align		4
.L_3:
        /*0018*/ 	.byte	0x04, 0x11
        /*001a*/ 	.short	(.L_5 - .L_4)
	.align		4
.L_4:
        /*001c*/ 	.word	index@(triton_mm)
        /*0020*/ 	.word	0x00000000


	//----- nvinfo : EIATTR_MIN_STACK_SIZE
	.align		4
.L_5:
        /*0024*/ 	.byte	0x04, 0x12
        /*0026*/ 	.short	(.L_7 - .L_6)
	.align		4
.L_6:
        /*0028*/ 	.word	index@(triton_mm)
        /*002c*/ 	.word	0x00000000
.L_7:


//--------------------- .nv.info.triton_mm        --------------------------
	.section	.nv.info.triton_mm,"",@"SHT_CUDA_INFO"
	.sectionflags	@""
	.align	4


	//----- nvinfo : EIATTR_CUDA_API_VERSION
	.align		4
        /*0000*/ 	.byte	0x04, 0x37
        /*0002*/ 	.short	(.L_9 - .L_8)
.L_8:
        /*0004*/ 	.word	0x0000007c


	//----- nvinfo : EIATTR_KPARAM_INFO
	.align		4
.L_9:
        /*0008*/ 	.byte	0x04, 0x17
        /*000a*/ 	.short	(.L_11 - .L_10)
.L_10:
        /*000c*/ 	.word	0x00000000
        /*0010*/ 	.short	0x0004
        /*0012*/ 	.short	0x0020
        /*0014*/ 	.byte	0x00, 0xf0, 0x11, 0x00


	//----- nvinfo : EIATTR_KPARAM_INFO
	.align		4
.L_11:
        /*0018*/ 	.byte	0x04, 0x17
        /*001a*/ 	.short	(.L_13 - .L_12)
.L_12:
        /*001c*/ 	.word	0x00000000
        /*0020*/ 	.short	0x0003
        /*0022*/ 	.short	0x0018
        /*0024*/ 	.byte	0x00, 0xf0, 0x21, 0x00


	//----- nvinfo : EIATTR_KPARAM_INFO
	.align		4
.L_13:
        /*0028*/ 	.byte	0x04, 0x17
        /*002a*/ 	.short	(.L_15 - .L_14)
.L_14:
        /*002c*/ 	.word	0x00000000
        /*0030*/ 	.short	0x0002
        /*0032*/ 	.short	0x0010
        /*0034*/ 	.byte	0x00, 0xf0, 0x21, 0x00


	//----- nvinfo : EIATTR_KPARAM_INFO
	.align		4
.L_15:
        /*0038*/ 	.byte	0x04, 0x17
        /*003a*/ 	.short	(.L_17 - .L_16)
.L_16:
        /*003c*/ 	.word	0x00000000
        /*0040*/ 	.short	0x0001
        /*0042*/ 	.short	0x0008
        /*0044*/ 	.byte	0x00, 0xf0, 0x21, 0x00


	//----- nvinfo : EIATTR_KPARAM_INFO
	.align		4
.L_17:
        /*0048*/ 	.byte	0x04, 0x17
        /*004a*/ 	.short	(.L_19 - .L_18)
.L_18:
        /*004c*/ 	.word	0x00000000
        /*0050*/ 	.short	0x0000
        /*0052*/ 	.short	0x0000
        /*0054*/ 	.byte	0x00, 0xf0, 0x21, 0x00


	//----- nvinfo : EIATTR_SPARSE_MMA_MASK
	.align		4
.L_19:
        /*0058*/ 	.byte	0x03, 0x50
        /*005a*/ 	.short	0x0000


	//----- nvinfo : EIATTR_MAXREG_COUNT
	.align		4
        /*005c*/ 	.byte	0x03, 0x1b
        /*005e*/ 	.short	0x00ff


	//----- nvinfo : EIATTR_COOP_GROUP_MASK_REGIDS
	.align		4
        /*0060*/ 	.byte	0x04, 0x29
        /*0062*/ 	.short	(.L_21 - .L_20)


	//   ....[0]....
.L_20:
        /*0064*/ 	.word	0xffffffff


	//----- nvinfo : EIATTR_COOP_GROUP_INSTR_OFFSETS
	.align		4
.L_21:
        /*0068*/ 	.byte	0x04, 0x28
        /*006a*/ 	.short	(.L_23 - .L_22)


	//   ....[0]....
.L_22:
        /*006c*/ 	.word	0x00001ac0


	//----- nvinfo : EIATTR_EXIT_INSTR_OFFSETS
	.align		4
.L_23:
        /*0070*/ 	.byte	0x04, 0x1c
        /*0072*/ 	.short	(.L_25 - .L_24)


	//   ....[0]....
.L_24:
        /*0074*/ 	.word	0x00000040


	//   ....[1]....
        /*0078*/ 	.word	0x00002e10


	//   ....[2]....
        /*007c*/ 	.word	0x00002e30


	//----- nvinfo : EIATTR_MAX_THREADS
	.align		4
.L_25:
        /*0080*/ 	.byte	0x04, 0x05
        /*0082*/ 	.short	(.L_27 - .L_26)
.L_26:
        /*0084*/ 	.word	0x00000080
        /*0088*/ 	.word	0x00000001
        /*008c*/ 	.word	0x00000001


	//----- nvinfo : EIATTR_CBANK_PARAM_SIZE
	.align		4
.L_27:
        /*0090*/ 	.byte	0x03, 0x19
        /*0092*/ 	.short	0x0024


	//----- nvinfo : EIATTR_PARAM_CBANK
	.align		4
        /*0094*/ 	.byte	0x04, 0x0a
        /*0096*/ 	.short	(.L_29 - .L_28)
	.align		4
.L_28:
        /*0098*/ 	.word	index@(.nv.constant0.triton_mm)
        /*009c*/ 	.short	0x0210
        /*009e*/ 	.short	0x0024


	//----- nvinfo : EIATTR_SW_WAR
	.align		4
.L_29:
        /*00a0*/ 	.byte	0x04, 0x36
        /*00a2*/ 	.short	(.L_31 - .L_30)
.L_30:
        /*00a4*/ 	.word	0x00000008
.L_31:


//--------------------- .nv.callgraph             --------------------------
	.section	.nv.callgraph,"",@"SHT_CUDA_CALLGRAPH"
	.align	4
	.sectionentsize	8
	.align		4
        /*0000*/ 	.word	0x00000000
	.align		4
        /*0004*/ 	.word	0xffffffff
	.align		4
        /*0008*/ 	.word	0x00000000
	.align		4
        /*000c*/ 	.word	0xfffffffe
	.align		4
        /*0010*/ 	.word	0x00000000
	.align		4
        /*0014*/ 	.word	0xfffffffd
	.align		4
        /*0018*/ 	.word	0x00000000
	.align		4
        /*001c*/ 	.word	0xfffffffc


//--------------------- .text.triton_mm           --------------------------
	.section	.text.triton_mm,"ax",@progbits
	.sectionflags	@"SHF_BARRIERS=1"
	.align	128
        .global         triton_mm
        .type           triton_mm,@function
        .size           triton_mm,(.L_x_2 - triton_mm)
        .other          triton_mm,@"STO_CUDA_ENTRY STV_DEFAULT"
triton_mm:
.text.triton_mm:
[----:B------:R-:W1:Y:S02]  /*0000*/  LDC R1, c[0x0][0x28] ;  /* 0x00000a00ff017b82 */ /* 0x000e640000000800 */
[----:B------:R-:W2:Y:S02]  /*0010*/  LDC R0, c[0x0][0x230] ;  /* 0x00008c00ff007b82 */ /* 0x000ea40000000800 */
[----:B--2---:R-:W-:-:S05]  /*0020*/  IMAD R2, R0, 0xc00, RZ ;  /* 0x00000c0000027824 */ /* 0x004fca00078e02ff */
[----:B------:R-:W-:-:S13]  /*0030*/  ISETP.NE.AND P0, PT, R2, RZ, PT ;  /* 0x000000ff0200720c */ /* 0x000fda0003f05270 */
[----:B------:R-:W-:Y:S05]  /*0040*/  @!P0 EXIT ;  /* 0x000000000000894d */ /* 0x000fea0003800000 */
[----:B------:R-:W2:Y:S01]  /*0050*/  S2R R11, SR_CTAID.X ;  /* 0x00000000000b7919 */ /* 0x000ea20000002500 */
[----:B------:R-:W-:Y:S01]  /*0060*/  VIADD R2, R0, 0x3f ;  /* 0x0000003f00027836 */ /* 0x000fe20000000000 */
[----:B------:R-:W-:Y:S01]  /*0070*/  IABS R13, R0 ;  /* 0x00000000000d7213 */ /* 0x000fe20000000000 */
[----:B------:R-:W3:Y:S01]  /*0080*/  S2UR UR4, SR_CgaCtaId ;  /* 0x00000000000479c3 */ /* 0x000ee20000008800 */
[----:B------:R-:W-:Y:S01]  /*0090*/  UMOV UR10, 0x400 ;  /* 0x00000400000a7882 */ /* 0x000fe20000000000 */
[----:B------:R-:W-:Y:S01]  /*00a0*/  ULDC.64 UR14, c[0x0][0x208] ;  /* 0x00008200000e7ab9 */ /* 0x000fe20000000a00 */
[----:B------:R-:W-:Y:S01]  /*00b0*/  SHF.R.S32.HI R3, RZ, 0x1f, R2 ;  /* 0x0000001fff037819 */ /* 0x000fe20000011402 */
[----:B------:R-:W4:Y:S01]  /*00c0*/  I2F.RP R9, R13 ;  /* 0x0000000d00097306 */ /* 0x000f220000209400 */
[----:B------:R-:W-:Y:S01]  /*00d0*/  IMAD.MOV.U32 R62, RZ, RZ, -0x80 ;  /* 0xffffff80ff3e7424 */ /* 0x000fe200078e00ff */
[----:B------:R-:W-:Y:S01]  /*00e0*/  UMOV UR11, 0x3 ;  /* 0x00000003000b7882 */ /* 0x000fe20000000000 */
[----:B------:R-:W-:Y:S01]  /*00f0*/  LEA.HI R3, R3, R2, RZ, 0x6 ;  /* 0x0000000203037211 */ /* 0x000fe200078f30ff */
[----:B------:R-:W-:Y:S01]  /*0100*/  UMOV UR12, 0xffffffff ;  /* 0xffffffff000c7882 */ /* 0x000fe20000000000 */
[----:B------:R-:W5:Y:S01]  /*0110*/  S2R R2, SR_TID.X ;  /* 0x0000000000027919 */ /* 0x000f620000002100 */
[----:B------:R-:W-:-:S02]  /*0120*/  UMOV UR5, URZ ;  /* 0x0000003f00057c82 */ /* 0x000fc40008000000 */
[----:B----4-:R-:W-:Y:S01]  /*0130*/  MUFU.RCP R9, R9 ;  /* 0x0000000900097308 */ /* 0x010fe20000001000 */
[----:B---3--:R-:W-:-:S03]  /*0140*/  UPRMT UR10, UR4, 0x654, UR10 ;  /* 0x00000654040a7896 */ /* 0x008fc6000800000a */
[----:B------:R-:W-:Y:S01]  /*0150*/  UMOV UR4, URZ ;  /* 0x0000003f00047c82 */ /* 0x000fe20008000000 */
[C---:B--2---:R-:W-:Y:S01]  /*0160*/  IMAD.HI R4, R11.reuse, 0x2aaaaaab, RZ ;  /* 0x2aaaaaab0b047827 */ /* 0x044fe200078e02ff */
[----:B------:R-:W-:-:S04]  /*0170*/  ISETP.GE.AND P1, PT, R11, RZ, PT ;  /* 0x000000ff0b00720c */ /* 0x000fc80003f26270 */
[----:B------:R-:W-:-:S04]  /*0180*/  SHF.R.U32.HI R5, RZ, 0x1f, R4 ;  /* 0x0000001fff057819 */ /* 0x000fc80000011604 */
[----:B------:R-:W-:Y:S01]  /*0190*/  LEA.HI.SX32 R6, R4, R5, 0x1a ;  /* 0x0000000504067211 */ /* 0x000fe200078fd2ff */
[----:B-----5:R-:W-:-:S04]  /*01a0*/  IMAD.SHL.U32 R86, R2, 0x8, RZ ;  /* 0x0000000802567824 */ /* 0x020fc800078e00ff */
[----:B------:R-:W-:-:S05]  /*01b0*/  IMAD.SHL.U32 R8, R6, 0x8, RZ ;  /* 0x0000000806087824 */ /* 0x000fca00078e00ff */
[----:B------:R-:W-:-:S04]  /*01c0*/  LEA.HI.SX32 R3, R3, -R8, 0x1a ;  /* 0x8000000803037211 */ /* 0x000fc800078fd2ff */
[----:B------:R-:W-:-:S04]  /*01d0*/  VIMNMX R3, R3, 0x8, PT ;  /* 0x0000000803037848 */ /* 0x000fc80003fe0100 */
[----:B------:R-:W-:-:S04]  /*01e0*/  IABS R21, R3 ;  /* 0x0000000300157213 */ /* 0x000fc80000000000 */
[----:B------:R-:W2:Y:S08]  /*01f0*/  I2F.RP R7, R21 ;  /* 0x0000001500077306 */ /* 0x000eb00000209400 */
[----:B--2---:R-:W2:Y:S02]  /*0200*/  MUFU.RCP R7, R7 ;  /* 0x0000000700077308 */ /* 0x004ea40000001000 */
[----:B--2---:R-:W-:Y:S01]  /*0210*/  VIADD R4, R7, 0xffffffe ;  /* 0x0ffffffe07047836 */ /* 0x004fe20000000000 */
[----:B------:R-:W-:-:S05]  /*0220*/  IABS R7, R11 ;  /* 0x0000000b00077213 */ /* 0x000fca0000000000 */
[----:B------:R2:W3:Y:S02]  /*0230*/  F2I.FTZ.U32.TRUNC.NTZ R5, R4 ;  /* 0x0000000400057305 */ /* 0x0004e4000021f000 */
[----:B--2---:R-:W-:Y:S02]  /*0240*/  IMAD.MOV.U32 R4, RZ, RZ, RZ ;  /* 0x000000ffff047224 */ /* 0x004fe400078e00ff */
[----:B---3--:R-:W-:-:S04]  /*0250*/  IMAD.MOV R10, RZ, RZ, -R5 ;  /* 0x000000ffff0a7224 */ /* 0x008fc800078e0a05 */
[----:B------:R-:W-:Y:S01]  /*0260*/  IMAD R15, R10, R21, RZ ;  /* 0x000000150a0f7224 */ /* 0x000fe200078e02ff */
[----:B------:R-:W-:-:S03]  /*0270*/  IABS R10, R3 ;  /* 0x00000003000a7213 */ /* 0x000fc60000000000 */
[----:B------:R-:W-:Y:S01]  /*0280*/  IMAD.HI.U32 R4, R5, R15, R4 ;  /* 0x0000000f05047227 */ /* 0x000fe200078e0004 */
[----:B------:R-:W-:-:S03]  /*0290*/  SHF.R.U32.HI R15, RZ, 0x4, R2 ;  /* 0x00000004ff0f7819 */ /* 0x000fc60000011602 */
[----:B------:R-:W-:Y:S01]  /*02a0*/  IMAD.MOV R14, RZ, RZ, -R10 ;  /* 0x000000ffff0e7224 */ /* 0x000fe200078e0a0a */
[----:B------:R-:W-:Y:S01]  /*02b0*/  SGXT.U32 R15, R15, 0x3 ;  /* 0x000000030f0f781a */ /* 0x000fe20000000000 */
[----:B------:R-:W-:-:S03]  /*02c0*/  IMAD.HI.U32 R5, R4, R7, RZ ;  /* 0x0000000704057227 */ /* 0x000fc600078e00ff */
[C---:B------:R-:W-:Y:S01]  /*02d0*/  LOP3.LUT R16, R15.reuse, 0x30, RZ, 0xfc, !PT ;  /* 0x000000300f107812 */ /* 0x040fe200078efcff */
[----:B------:R-:W-:Y:S01]  /*02e0*/  IMAD R10, R6, -0x180, R11 ;  /* 0xfffffe80060a7824 */ /* 0x000fe200078e020b */
[----:B------:R-:W-:Y:S01]  /*02f0*/  LOP3.LUT R11, R15, 0x20, RZ, 0xfc, !PT ;  /* 0x000000200f0b7812 */ /* 0x000fe200078efcff */
[----:B------:R-:W-:Y:S01]  /*0300*/  IMAD R6, R5, R14, R7 ;  /* 0x0000000e05067224 */ /* 0x000fe200078e0207 */
[----:B------:R-:W-:Y:S02]  /*0310*/  SHF.R.U32.HI R5, RZ, 0x4, R2 ;  /* 0x00000004ff057819 */ /* 0x000fe40000011602 */
[----:B------:R-:W-:Y:S02]  /*0320*/  IABS R12, R10 ;  /* 0x0000000a000c7213 */ /* 0x000fe40000000000 */
[----:B------:R-:W-:Y:S02]  /*0330*/  ISETP.GT.U32.AND P0, PT, R21, R6, PT ;  /* 0x000000061500720c */ /* 0x000fe40003f04070 */
[----:B------:R-:W-:Y:S01]  /*0340*/  LOP3.LUT R10, R10, R3, RZ, 0x3c, !PT ;  /* 0x000000030a0a7212 */ /* 0x000fe200078e3cff */
[----:B------:R-:W-:Y:S01]  /*0350*/  IMAD.MOV.U32 R7, RZ, RZ, R12 ;  /* 0x000000ffff077224 */ /* 0x000fe200078e000c */
[----:B------:R-:W-:-:S02]  /*0360*/  LOP3.LUT R17, R15, 0x38, RZ, 0xfc, !PT ;  /* 0x000000380f117812 */ /* 0x000fc400078efcff */
[----:B------:R-:W-:Y:S01]  /*0370*/  ISETP.GE.AND P3, PT, R10, RZ, PT ;  /* 0x000000ff0a00720c */ /* 0x000fe20003f66270 */
[----:B------:R-:W-:Y:S01]  /*0380*/  IMAD.HI.U32 R12, R4, R7, RZ ;  /* 0x00000007040c7227 */ /* 0x000fe200078e00ff */
[----:B------:R-:W-:-:S03]  /*0390*/  LOP3.LUT R10, R5, R2, RZ, 0x3c, !PT ;  /* 0x00000002050a7212 */ /* 0x000fc600078e3cff */
[----:B------:R-:W-:Y:S02]  /*03a0*/  IMAD R7, R12, R14, R7 ;  /* 0x0000000e0c077224 */ /* 0x000fe400078e0207 */
[--C-:B------:R-:W-:Y:S02]  /*03b0*/  @!P0 IMAD.IADD R6, R6, 0x1, -R21.reuse ;  /* 0x0000000106068824 */ /* 0x100fe400078e0a15 */
[----:B------:R-:W-:Y:S01]  /*03c0*/  IMAD.SHL.U32 R14, R10, 0x8, RZ ;  /* 0x000000080a0e7824 */ /* 0x000fe200078e00ff */
[----:B------:R-:W-:Y:S01]  /*03d0*/  ISETP.GT.U32.AND P2, PT, R21, R7, PT ;  /* 0x000000071500720c */ /* 0x000fe20003f44070 */
[----:B------:R-:W-:Y:S01]  /*03e0*/  VIADD R5, R9, 0xffffffe ;  /* 0x0ffffffe09057836 */ /* 0x000fe20000000000 */
[----:B------:R-:W-:Y:S01]  /*03f0*/  ISETP.GT.U32.AND P0, PT, R21, R6, PT ;  /* 0x000000061500720c */ /* 0x000fe20003f04070 */
[----:B------:R-:W-:Y:S01]  /*0400*/  IMAD.SHL.U32 R4, R2, 0x200, RZ ;  /* 0x0000020002047824 */ /* 0x000fe200078e00ff */
[----:B------:R-:W-:Y:S02]  /*0410*/  LOP3.LUT R18, R14, 0x38, RZ, 0xc0, !PT ;  /* 0x000000380e127812 */ /* 0x000fe400078ec0ff */
[----:B------:R-:W-:Y:S01]  /*0420*/  LOP3.LUT R9, R15, 0x10, RZ, 0xfc, !PT ;  /* 0x000000100f097812 */ /* 0x000fe200078efcff */
[----:B------:R-:W2:Y:S01]  /*0430*/  F2I.FTZ.U32.TRUNC.NTZ R5, R5 ;  /* 0x0000000500057305 */ /* 0x000ea2000021f000 */
[----:B------:R-:W-:Y:S01]  /*0440*/  LOP3.LUT R19, R4, 0x1000, RZ, 0xc0, !PT ;  /* 0x0000100004137812 */ /* 0x000fe200078ec0ff */
[--C-:B------:R-:W-:Y:S01]  /*0450*/  IMAD R24, R11, 0x40, R18.reuse ;  /* 0x000000400b187824 */ /* 0x100fe200078e0212 */
[----:B------:R-:W-:Y:S01]  /*0460*/  LOP3.LUT R11, RZ, R3, RZ, 0x33, !PT ;  /* 0x00000003ff0b7212 */ /* 0x000fe200078e33ff */
[--C-:B------:R-:W-:Y:S01]  /*0470*/  IMAD R22, R9, 0x40, R18.reuse ;  /* 0x0000004009167824 */ /* 0x100fe200078e0212 */
[C---:B------:R-:W-:Y:S01]  /*0480*/  LOP3.LUT R4, R15.reuse, 0x8, RZ, 0xfc, !PT ;  /* 0x000000080f047812 */ /* 0x040fe200078efcff */
[--C-:B------:R-:W-:Y:S01]  /*0490*/  IMAD R16, R16, 0x40, R18.reuse ;  /* 0x0000004010107824 */ /* 0x100fe200078e0212 */
[----:B------:R-:W-:Y:S01]  /*04a0*/  LOP3.LUT R10, R15, 0x18, RZ, 0xfc, !PT ;  /* 0x000000180f0a7812 */ /* 0x000fe200078efcff */
[----:B------:R-:W-:Y:S01]  /*04b0*/  @!P0 IMAD.IADD R6, R6, 0x1, -R21 ;  /* 0x0000000106068824 */ /* 0x000fe200078e0a15 */
[----:B------:R-:W-:Y:S01]  /*04c0*/  ISETP.NE.AND P0, PT, R3, RZ, PT ;  /* 0x000000ff0300720c */ /* 0x000fe20003f05270 */
[----:B------:R-:W-:Y:S01]  /*04d0*/  IMAD R20, R4, 0x40, R18 ;  /* 0x0000004004147824 */ /* 0x000fe200078e0212 */
[----:B------:R-:W-:Y:S01]  /*04e0*/  LOP3.LUT R14, R15, 0x28, RZ, 0xfc, !PT ;  /* 0x000000280f0e7812 */ /* 0x000fe200078efcff */
[----:B------:R-:W-:Y:S01]  /*04f0*/  @!P1 IMAD.MOV R6, RZ, RZ, -R6 ;  /* 0x000000ffff069224 */ /* 0x000fe200078e0a06 */
[----:B------:R-:W-:Y:S01]  /*0500*/  LOP3.LUT R9, R16, R19, RZ, 0xfc, !PT ;  /* 0x0000001310097212 */ /* 0x000fe200078efcff */
[----:B------:R-:W-:-:S02]  /*0510*/  IMAD R10, R10, 0x40, R18 ;  /* 0x000000400a0a7824 */ /* 0x000fc400078e0212 */
[--C-:B------:R-:W-:Y:S01]  /*0520*/  IMAD R14, R14, 0x40, R18.reuse ;  /* 0x000000400e0e7824 */ /* 0x100fe200078e0212 */
[----:B------:R-:W-:Y:S01]  /*0530*/  SEL R3, R11, R6, !P0 ;  /* 0x000000060b037207 */ /* 0x000fe20004000000 */
[--C-:B------:R-:W-:Y:S01]  /*0540*/  IMAD R26, R17, 0x40, R18.reuse ;  /* 0x00000040111a7824 */ /* 0x100fe200078e0212 */
[-C--:B------:R-:W-:Y:S01]  /*0550*/  LOP3.LUT R6, R10, R19.reuse, RZ, 0xfc, !PT ;  /* 0x000000130a067212 */ /* 0x080fe200078efcff */
[----:B------:R-:W-:Y:S01]  /*0560*/  IMAD R18, R15, 0x40, R18 ;  /* 0x000000400f127824 */ /* 0x000fe200078e0212 */
[----:B------:R-:W-:Y:S01]  /*0570*/  LEA R89, R9, UR10, 0x1 ;  /* 0x0000000a09597c11 */ /* 0x000fe2000f8e08ff */
[----:B------:R-:W-:Y:S01]  /*0580*/  IMAD.IADD R8, R8, 0x1, R3 ;  /* 0x0000000108087824 */ /* 0x000fe200078e0203 */
[-C--:B------:R-:W-:Y:S01]  /*0590*/  LOP3.LUT R10, R26, R19.reuse, RZ, 0xfc, !PT ;  /* 0x000000131a0a7212 */ /* 0x080fe200078efcff */
[----:B--2---:R-:W-:Y:S01]  /*05a0*/  IMAD.MOV R4, RZ, RZ, -R5 ;  /* 0x000000ffff047224 */ /* 0x004fe200078e0a05 */
[-C--:B------:R-:W-:Y:S01]  /*05b0*/  LOP3.LUT R3, R18, R19.reuse, RZ, 0xfc, !PT ;  /* 0x0000001312037212 */ /* 0x080fe200078efcff */
[----:B------:R-:W-:Y:S01]  /*05c0*/  @!P2 IMAD.IADD R7, R7, 0x1, -R21 ;  /* 0x000000010707a824 */ /* 0x000fe200078e0a15 */
[----:B------:R-:W-:Y:S01]  /*05d0*/  LEA R69, R6, UR10, 0x1 ;  /* 0x0000000a06457c11 */ /* 0x000fe2000f8e08ff */
[----:B------:R-:W-:Y:S01]  /*05e0*/  IMAD.SHL.U32 R18, R8, 0x40, RZ ;  /* 0x0000004008127824 */ /* 0x000fe200078e00ff */
[----:B------:R-:W-:Y:S01]  /*05f0*/  LOP3.LUT R8, R14, R19, RZ, 0xfc, !PT ;  /* 0x000000130e087212 */ /* 0x000fe200078efcff */
[----:B------:R-:W-:Y:S01]  /*0600*/  IMAD R17, R4, R13, RZ ;  /* 0x0000000d04117224 */ /* 0x000fe200078e02ff */
[----:B------:R-:W-:Y:S01]  /*0610*/  ISETP.GE.U32.AND P1, PT, R7, R21, PT ;  /* 0x000000150700720c */ /* 0x000fe20003f26070 */
[----:B------:R-:W-:Y:S01]  /*0620*/  IMAD.MOV.U32 R4, RZ, RZ, RZ ;  /* 0x000000ffff047224 */ /* 0x000fe200078e00ff */
[----:B------:R-:W-:Y:S01]  /*0630*/  LOP3.LUT R21, R18, R15, RZ, 0xfc, !PT ;  /* 0x0000000f12157212 */ /* 0x000fe200078efcff */
[----:B------:R-:W-:Y:S01]  /*0640*/  @!P2 VIADD R12, R12, 0x1 ;  /* 0x000000010c0ca836 */ /* 0x000fe20000000000 */
[----:B------:R-:W-:Y:S01]  /*0650*/  LOP3.LUT R23, R18, 0x8, R15, 0xfe, !PT ;  /* 0x0000000812177812 */ /* 0x000fe200078efe0f */
[----:B------:R-:W-:Y:S01]  /*0660*/  IMAD.HI.U32 R17, R5, R17, R4 ;  /* 0x0000001105117227 */ /* 0x000fe200078e0004 */
[----:B------:R-:W-:-:S02]  /*0670*/  LOP3.LUT R4, R20, R19, RZ, 0xfc, !PT ;  /* 0x0000001314047212 */ /* 0x000fc400078efcff */
[----:B------:R-:W-:Y:S02]  /*0680*/  IABS R20, R21 ;  /* 0x0000001500147213 */ /* 0x000fe40000000000 */
[----:B------:R-:W-:Y:S02]  /*0690*/  LOP3.LUT R5, R22, R19, RZ, 0xfc, !PT ;  /* 0x0000001316057212 */ /* 0x000fe400078efcff */
[----:B------:R-:W-:Y:S01]  /*06a0*/  LOP3.LUT R25, R18, 0x10, R15, 0xfe, !PT ;  /* 0x0000001012197812 */ /* 0x000fe200078efe0f */
[C---:B------:R-:W-:Y:S01]  /*06b0*/  IMAD.HI.U32 R14, R17.reuse, R20, RZ ;  /* 0x00000014110e7227 */ /* 0x040fe200078e00ff */
[----:B------:R-:W-:Y:S02]  /*06c0*/  IABS R22, R23 ;  /* 0x0000001700167213 */ /* 0x000fe40000000000 */
[----:B------:R-:W-:Y:S01]  /*06d0*/  LOP3.LUT R7, R24, R19, RZ, 0xfc, !PT ;  /* 0x0000001318077212 */ /* 0x000fe200078efcff */
[----:B------:R-:W-:Y:S01]  /*06e0*/  IMAD.MOV R19, RZ, RZ, -R14 ;  /* 0x000000ffff137224 */ /* 0x000fe200078e0a0e */
[----:B------:R-:W-:Y:S01]  /*06f0*/  IABS R24, R25 ;  /* 0x0000001900187213 */ /* 0x000fe20000000000 */
[----:B------:R-:W-:Y:S01]  /*0700*/  IMAD.HI.U32 R16, R17, R22, RZ ;  /* 0x0000001611107227 */ /* 0x000fe200078e00ff */
[----:B------:R-:W-:-:S02]  /*0710*/  LOP3.LUT R27, R18, 0x18, R15, 0xfe, !PT ;  /* 0x00000018121b7812 */ /* 0x000fc400078efe0f */
[----:B------:R-:W-:Y:S01]  /*0720*/  LOP3.LUT R29, R18, 0x20, R15, 0xfe, !PT ;  /* 0x00000020121d7812 */ /* 0x000fe200078efe0f */
[----:B------:R-:W-:Y:S01]  /*0730*/  IMAD.HI.U32 R14, R17, R24, RZ ;  /* 0x00000018110e7227 */ /* 0x000fe200078e00ff */
[----:B------:R-:W-:Y:S02]  /*0740*/  IABS R26, R27 ;  /* 0x0000001b001a7213 */ /* 0x000fe40000000000 */
[----:B------:R-:W-:Y:S01]  /*0750*/  LOP3.LUT R30, R18, 0x28, R15, 0xfe, !PT ;  /* 0x00000028121e7812 */ /* 0x000fe200078efe0f */
[----:B------:R-:W-:Y:S01]  /*0760*/  @P1 VIADD R12, R12, 0x1 ;  /* 0x000000010c0c1836 */ /* 0x000fe20000000000 */
[----:B------:R-:W-:Y:S01]  /*0770*/  ISETP.GE.AND P5, PT, R21, RZ, PT ;  /* 0x000000ff1500720c */ /* 0x000fe20003fa6270 */
[----:B------:R-:W-:Y:S01]  /*0780*/  IMAD.MOV R16, RZ, RZ, -R16 ;  /* 0x000000ffff107224 */ /* 0x000fe200078e0a10 */
[----:B------:R-:W-:Y:S01]  /*0790*/  SHF.R.U32.HI R21, RZ, 0x3, R2 ;  /* 0x00000003ff157819 */ /* 0x000fe20000011602 */
[----:B------:R-:W-:Y:S01]  /*07a0*/  IMAD.MOV R14, RZ, RZ, -R14 ;  /* 0x000000ffff0e7224 */ /* 0x000fe200078e0a0e */
[----:B------:R-:W-:Y:S01]  /*07b0*/  LEA R63, R3, UR10, 0x1 ;  /* 0x0000000a033f7c11 */ /* 0x000fe2000f8e08ff */
[----:B------:R-:W-:Y:S01]  /*07c0*/  @!P3 IMAD.MOV R12, RZ, RZ, -R12 ;  /* 0x000000ffff0cb224 */ /* 0x000fe200078e0a0c */
[----:B------:R-:W-:Y:S01]  /*07d0*/  LEA R65, R4, UR10, 0x1 ;  /* 0x0000000a04417c11 */ /* 0x000fe2000f8e08ff */
[----:B------:R-:W-:Y:S01]  /*07e0*/  IMAD R22, R13, R16, R22 ;  /* 0x000000100d167224 */ /* 0x000fe200078e0216 */
[----:B------:R-:W-:Y:S01]  /*07f0*/  LEA R67, R5, UR10, 0x1 ;  /* 0x0000000a05437c11 */ /* 0x000fe2000f8e08ff */
[----:B------:R-:W-:Y:S01]  /*0800*/  IMAD R14, R13, R14, R24 ;  /* 0x0000000e0d0e7224 */ /* 0x000fe200078e0218 */
[----:B------:R-:W-:Y:S01]  /*0810*/  SEL R12, R11, R12, !P0 ;  /* 0x0000000c0b0c7207 */ /* 0x000fe20004000000 */
[C---:B------:R-:W-:Y:S01]  /*0820*/  IMAD R20, R13.reuse, R19, R20 ;  /* 0x000000130d147224 */ /* 0x040fe200078e0214 */
[----:B------:R-:W-:Y:S01]  /*0830*/  ISETP.GT.U32.AND P3, PT, R13, R22, PT ;  /* 0x000000160d00720c */ /* 0x000fe20003f64070 */
[----:B------:R-:W-:Y:S01]  /*0840*/  IMAD.HI.U32 R11, R17, R26, RZ ;  /* 0x0000001a110b7227 */ /* 0x000fe200078e00ff */
[----:B------:R-:W-:-:S02]  /*0850*/  ISETP.GT.U32.AND P1, PT, R13, R14, PT ;  /* 0x0000000e0d00720c */ /* 0x000fc40003f24070 */
[----:B------:R-:W-:Y:S01]  /*0860*/  ISETP.GT.U32.AND P2, PT, R13, R20, PT ;  /* 0x000000140d00720c */ /* 0x000fe20003f44070 */
[----:B------:R-:W-:Y:S01]  /*0870*/  IMAD.MOV R11, RZ, RZ, -R11 ;  /* 0x000000ffff0b7224 */ /* 0x000fe200078e0a0b */
[----:B------:R-:W-:Y:S01]  /*0880*/  IABS R24, R29 ;  /* 0x0000001d00187213 */ /* 0x000fe20000000000 */
[----:B------:R-:W-:Y:S01]  /*0890*/  IMAD.SHL.U32 R12, R12, 0x40, RZ ;  /* 0x000000400c0c7824 */ /* 0x000fe200078e00ff */
[----:B------:R-:W-:Y:S01]  /*08a0*/  ISETP.GE.AND P0, PT, R23, RZ, PT ;  /* 0x000000ff1700720c */ /* 0x000fe20003f06270 */
[----:B------:R-:W-:Y:S01]  /*08b0*/  IMAD R16, R13, R11, R26 ;  /* 0x0000000b0d107224 */ /* 0x000fe200078e021a */
[----:B------:R-:W-:Y:S01]  /*08c0*/  IABS R26, R30 ;  /* 0x0000001e001a7213 */ /* 0x000fe20000000000 */
[----:B------:R-:W-:Y:S01]  /*08d0*/  IMAD.HI.U32 R11, R17, R24, RZ ;  /* 0x00000018110b7227 */ /* 0x000fe200078e00ff */
[----:B------:R-:W-:Y:S02]  /*08e0*/  LOP3.LUT R23, R18, 0x30, R15, 0xfe, !PT ;  /* 0x0000003012177812 */ /* 0x000fe400078efe0f */
[----:B------:R-:W-:Y:S01]  /*08f0*/  LOP3.LUT R44, R12, R15, RZ, 0xfc, !PT ;  /* 0x0000000f0c2c7212 */ /* 0x000fe200078efcff */
[--C-:B------:R-:W-:Y:S01]  /*0900*/  @!P3 IMAD.IADD R22, R22, 0x1, -R13.reuse ;  /* 0x000000011616b824 */ /* 0x100fe200078e0a0d */
[C---:B------:R-:W-:Y:S01]  /*0910*/  ISETP.GT.U32.AND P3, PT, R13.reuse, R16, PT ;  /* 0x000000100d00720c */ /* 0x040fe20003f64070 */
[--C-:B------:R-:W-:Y:S01]  /*0920*/  @!P1 IMAD.IADD R14, R14, 0x1, -R13.reuse ;  /* 0x000000010e0e9824 */ /* 0x100fe200078e0a0d */
[----:B------:R-:W-:Y:S01]  /*0930*/  IABS R28, R23 ;  /* 0x00000017001c7213 */ /* 0x000fe20000000000 */
[----:B------:R-:W-:Y:S01]  /*0940*/  @!P2 IMAD.IADD R20, R20, 0x1, -R13 ;  /* 0x000000011414a824 */ /* 0x000fe200078e0a0d */
[C---:B------:R-:W-:Y:S01]  /*0950*/  ISETP.GT.U32.AND P2, PT, R13.reuse, R22, PT ;  /* 0x000000160d00720c */ /* 0x040fe20003f44070 */
[----:B------:R-:W-:Y:S01]  /*0960*/  IMAD.MOV R19, RZ, RZ, -R11 ;  /* 0x000000ffff137224 */ /* 0x000fe200078e0a0b */
[----:B------:R-:W-:Y:S01]  /*0970*/  ISETP.GT.U32.AND P4, PT, R13, R14, PT ;  /* 0x0000000e0d00720c */ /* 0x000fe20003f84070 */
[----:B------:R-:W-:Y:S01]  /*0980*/  IMAD.HI.U32 R11, R17, R26, RZ ;  /* 0x0000001a110b7227 */ /* 0x000fe200078e00ff */
[----:B------:R-:W-:-:S02]  /*0990*/  ISETP.GT.U32.AND P6, PT, R13, R20, PT ;  /* 0x000000140d00720c */ /* 0x000fc40003fc4070 */
[----:B------:R-:W-:Y:S01]  /*09a0*/  ISETP.GE.AND P1, PT, R25, RZ, PT ;  /* 0x000000ff1900720c */ /* 0x000fe20003f26270 */
[----:B------:R-:W-:Y:S01]  /*09b0*/  IMAD.MOV R11, RZ, RZ, -R11 ;  /* 0x000000ffff0b7224 */ /* 0x000fe200078e0a0b */
[----:B------:R-:W-:Y:S01]  /*09c0*/  LOP3.LUT R25, R12, 0x8, R15, 0xfe, !PT ;  /* 0x000000080c197812 */ /* 0x000fe200078efe0f */
[----:B------:R-:W-:Y:S01]  /*09d0*/  @!P3 IMAD.IADD R16, R16, 0x1, -R13 ;  /* 0x000000011010b824 */ /* 0x000fe200078e0a0d */
[----:B------:R-:W-:Y:S01]  /*09e0*/  LOP3.LUT R35, R12, 0x30, R15, 0xfe, !PT ;  /* 0x000000300c237812 */ /* 0x000fe200078efe0f */
[C---:B------:R-:W-:Y:S01]  /*09f0*/  IMAD R26, R13.reuse, R11, R26 ;  /* 0x0000000b0d1a7224 */ /* 0x040fe200078e021a */
[----:B------:R-:W-:Y:S01]  /*0a00*/  LOP3.LUT R33, R12, 0x28, R15, 0xfe, !PT ;  /* 0x000000280c217812 */ /* 0x000fe200078efe0f */
[C---:B------:R-:W-:Y:S01]  /*0a10*/  IMAD R24, R13.reuse, R19, R24 ;  /* 0x000000130d187224 */ /* 0x040fe200078e0218 */
[----:B------:R-:W-:Y:S01]  /*0a20*/  ISETP.GT.U32.AND P3, PT, R13, R16, PT ;  /* 0x000000100d00720c */ /* 0x000fe20003f64070 */
[----:B------:R-:W-:Y:S01]  /*0a30*/  IMAD.HI.U32 R11, R17, R28, RZ ;  /* 0x0000001c110b7227 */ /* 0x000fe200078e00ff */
[----:B------:R-:W-:-:S02]  /*0a40*/  LOP3.LUT R31, R12, 0x20, R15, 0xfe, !PT ;  /* 0x000000200c1f7812 */ /* 0x000fc400078efe0f */
[----:B------:R-:W-:Y:S01]  /*0a50*/  LOP3.LUT R37, R12, 0x38, R15, 0xfe, !PT ;  /* 0x000000380c257812 */ /* 0x000fe200078efe0f */
[--C-:B------:R-:W-:Y:S01]  /*0a60*/  @!P4 IMAD.IADD R14, R14, 0x1, -R13.reuse ;  /* 0x000000010e0ec824 */ /* 0x100fe200078e0a0d */
[C---:B------:R-:W-:Y:S01]  /*0a70*/  ISETP.GT.U32.AND P4, PT, R13.reuse, R26, PT ;  /* 0x0000001a0d00720c */ /* 0x040fe20003f84070 */
[----:B------:R-:W-:Y:S01]  /*0a80*/  @!P6 IMAD.IADD R20, R20, 0x1, -R13 ;  /* 0x000000011414e824 */ /* 0x000fe200078e0a0d */
[----:B------:R-:W-:Y:S01]  /*0a90*/  ISETP.GT.U32.AND P6, PT, R13, R24, PT ;  /* 0x000000180d00720c */ /* 0x000fe20003fc4070 */
[----:B------:R-:W-:Y:S01]  /*0aa0*/  IMAD.MOV R19, RZ, RZ, -R11 ;  /* 0x000000ffff137224 */ /* 0x000fe200078e0a0b */
[----:B------:R-:W-:Y:S01]  /*0ab0*/  SGXT.U32 R11, R21, 0x4 ;  /* 0x00000004150b781a */ /* 0x000fe20000000000 */
[--C-:B------:R-:W-:Y:S01]  /*0ac0*/  @!P2 IMAD.IADD R22, R22, 0x1, -R13.reuse ;  /* 0x000000011616a824 */ /* 0x100fe200078e0a0d */
[----:B------:R-:W-:Y:S01]  /*0ad0*/  ISETP.GE.AND P2, PT, R27, RZ, PT ;  /* 0x000000ff1b00720c */ /* 0x000fe20003f46270 */
[C---:B------:R-:W-:Y:S01]  /*0ae0*/  IMAD R28, R13.reuse, R19, R28 ;  /* 0x000000130d1c7224 */ /* 0x040fe200078e021c */
[----:B------:R-:W-:Y:S01]  /*0af0*/  LOP3.LUT R19, R18, 0x38, R15, 0xfe, !PT ;  /* 0x0000003812137812 */ /* 0x000fe200078efe0f */
[--C-:B------:R-:W-:Y:S01]  /*0b00*/  @!P3 IMAD.IADD R16, R16, 0x1, -R13.reuse ;  /* 0x000000011010b824 */ /* 0x100fe200078e0a0d */
[----:B------:R-:W-:Y:S01]  /*0b10*/  LOP3.LUT R11, R18, R11, RZ, 0xfc, !PT ;  /* 0x0000000b120b7212 */ /* 0x000fe200078efcff */
[----:B------:R-:W-:Y:S01]  /*0b20*/  @!P0 IMAD.MOV R22, RZ, RZ, -R22 ;  /* 0x000000ffff168224 */ /* 0x000fe200078e0a16 */
[----:B------:R-:W-:Y:S01]  /*0b30*/  ISETP.GT.U32.AND P3, PT, R13, R28, PT ;  /* 0x0000001c0d00720c */ /* 0x000fe20003f64070 */
[--C-:B------:R-:W-:Y:S01]  /*0b40*/  @!P4 IMAD.IADD R26, R26, 0x1, -R13.reuse ;  /* 0x000000011a1ac824 */ /* 0x100fe200078e0a0d */
[----:B------:R-:W-:Y:S01]  /*0b50*/  IABS R32, R19 ;  /* 0x0000001300207213 */ /* 0x000fe20000000000 */
[----:B------:R-:W-:Y:S01]  /*0b60*/  @!P6 IMAD.IADD R24, R24, 0x1, -R13 ;  /* 0x000000011818e824 */ /* 0x000fe200078e0a0d */
[----:B------:R-:W-:Y:S01]  /*0b70*/  ISETP.GE.AND P6, PT, R29, RZ, PT ;  /* 0x000000ff1d00720c */ /* 0x000fe20003fc6270 */
[----:B------:R-:W-:Y:S01]  /*0b80*/  @!P5 IMAD.MOV R20, RZ, RZ, -R20 ;  /* 0x000000ffff14d224 */ /* 0x000fe200078e0a14 */
[C---:B------:R-:W-:Y:S01]  /*0b90*/  ISETP.GT.U32.AND P0, PT, R13.reuse, R26, PT ;  /* 0x0000001a0d00720c */ /* 0x040fe20003f04070 */
[----:B------:R-:W-:Y:S01]  /*0ba0*/  IMAD.HI R18, R44, 0x2aaaaaab, RZ ;  /* 0x2aaaaaab2c127827 */ /* 0x000fe200078e02ff */
[----:B------:R-:W-:-:S02]  /*0bb0*/  ISETP.GT.U32.AND P5, PT, R13, R24, PT ;  /* 0x000000180d00720c */ /* 0x000fc40003fa4070 */
[----:B------:R-:W-:Y:S01]  /*0bc0*/  ISETP.GE.AND P4, PT, R30, RZ, PT ;  /* 0x000000ff1e00720c */ /* 0x000fe20003f86270 */
[----:B------:R-:W-:Y:S01]  /*0bd0*/  IMAD.HI R21, R25, 0x2aaaaaab, RZ ;  /* 0x2aaaaaab19157827 */ /* 0x000fe200078e02ff */
[----:B------:R-:W-:Y:S02]  /*0be0*/  LOP3.LUT R29, R12, 0x18, R15, 0xfe, !PT ;  /* 0x000000180c1d7812 */ /* 0x000fe400078efe0f */
[----:B------:R-:W-:Y:S01]  /*0bf0*/  LOP3.LUT R27, R12, 0x10, R15, 0xfe, !PT ;  /* 0x000000100c1b7812 */ /* 0x000fe200078efe0f */
[----:B------:R-:W-:Y:S01]  /*0c00*/  @!P3 IMAD.IADD R28, R28, 0x1, -R13 ;  /* 0x000000011c1cb824 */ /* 0x000fe200078e0a0d */
[----:B------:R-:W-:Y:S01]  /*0c10*/  SHF.R.U32.HI R30, RZ, 0x1f, R21 ;  /* 0x0000001fff1e7819 */ /* 0x000fe20000011615 */
[----:B------:R-:W-:Y:S01]  /*0c20*/  IMAD.HI.U32 R17, R17, R32, RZ ;  /* 0x0000002011117227 */ /* 0x000fe200078e00ff */
[----:B------:R-:W-:Y:S02]  /*0c30*/  LEA R85, R7, UR10, 0x1 ;  /* 0x0000000a07557c11 */ /* 0x000fe4000f8e08ff */
[----:B------:R-:W-:Y:S01]  /*0c40*/  ISETP.GT.U32.AND P3, PT, R13, R28, PT ;  /* 0x0000001c0d00720c */ /* 0x000fe20003f64070 */
[--C-:B------:R-:W-:Y:S01]  /*0c50*/  @!P0 IMAD.IADD R26, R26, 0x1, -R13.reuse ;  /* 0x000000011a1a8824 */ /* 0x100fe200078e0a0d */
[----:B------:R-:W-:Y:S01]  /*0c60*/  ISETP.GE.AND P0, PT, R19, RZ, PT ;  /* 0x000000ff1300720c */ /* 0x000fe20003f06270 */
[----:B------:R-:W-:Y:S01]  /*0c70*/  @!P5 IMAD.IADD R24, R24, 0x1, -R13 ;  /* 0x000000011818d824 */ /* 0x000fe200078e0a0d */
[----:B------:R-:W-:Y:S01]  /*0c80*/  ISETP.GE.AND P5, PT, R23, RZ, PT ;  /* 0x000000ff1700720c */ /* 0x000fe20003fa6270 */
[----:B------:R-:W-:Y:S01]  /*0c90*/  IMAD.MOV R23, RZ, RZ, -R17 ;  /* 0x000000ffff177224 */ /* 0x000fe200078e0a11 */
[----:B------:R-:W-:Y:S01]  /*0ca0*/  SHF.R.U32.HI R19, RZ, 0x1f, R18 ;  /* 0x0000001fff137819 */ /* 0x000fe20000011612 */
[----:B------:R-:W-:Y:S01]  /*0cb0*/  IMAD.HI R17, R27, 0x2aaaaaab, RZ ;  /* 0x2aaaaaab1b117827 */ /* 0x000fe200078e02ff */
[----:B------:R-:W-:-:S02]  /*0cc0*/  LEA.HI R30, R21, R30, RZ, 0x17 ;  /* 0x0000001e151e7211 */ /* 0x000fc400078fb8ff */
[----:B------:R-:W-:Y:S01]  /*0cd0*/  LEA.HI R19, R18, R19, RZ, 0x17 ;  /* 0x0000001312137211 */ /* 0x000fe200078fb8ff */
[----:B------:R-:W-:Y:S01]  /*0ce0*/  IMAD R18, R13, R23, R32 ;  /* 0x000000170d127224 */ /* 0x000fe200078e0220 */
[----:B------:R-:W-:Y:S01]  /*0cf0*/  SHF.R.U32.HI R32, RZ, 0x1f, R17 ;  /* 0x0000001fff207819 */ /* 0x000fe20000011611 */
[----:B------:R-:W-:Y:S01]  /*0d00*/  IMAD.HI R21, R29, 0x2aaaaaab, RZ ;  /* 0x2aaaaaab1d157827 */ /* 0x000fe200078e02ff */
[----:B------:R-:W-:Y:S02]  /*0d10*/  LEA R87, R8, UR10, 0x1 ;  /* 0x0000000a08577c11 */ /* 0x000fe4000f8e08ff */
[----:B------:R-:W-:Y:S01]  /*0d20*/  LEA.HI R32, R17, R32, RZ, 0x17 ;  /* 0x0000002011207211 */ /* 0x000fe200078fb8ff */
[----:B------:R-:W-:Y:S01]  /*0d30*/  @!P3 IMAD.IADD R28, R28, 0x1, -R13 ;  /* 0x000000011c1cb824 */ /* 0x000fe200078e0a0d */
[----:B------:R-:W-:Y:S01]  /*0d40*/  ISETP.GT.U32.AND P3, PT, R13, R18, PT ;  /* 0x000000120d00720c */ /* 0x000fe20003f64070 */
[----:B------:R-:W-:Y:S01]  /*0d50*/  IMAD.HI R17, R33, 0x2aaaaaab, RZ ;  /* 0x2aaaaaab21117827 */ /* 0x000fe200078e02ff */
[----:B------:R-:W-:-:S02]  /*0d60*/  SHF.R.U32.HI R34, RZ, 0x1f, R21 ;  /* 0x0000001fff227819 */ /* 0x000fc40000011615 */
[----:B------:R-:W-:Y:S01]  /*0d70*/  LEA R91, R10, UR10, 0x1 ;  /* 0x0000000a0a5b7c11 */ /* 0x000fe2000f8e08ff */
[----:B------:R-:W-:Y:S01]  /*0d80*/  IMAD.HI R15, R31, 0x2aaaaaab, RZ ;  /* 0x2aaaaaab1f0f7827 */ /* 0x000fe200078e02ff */
[----:B------:R-:W-:Y:S02]  /*0d90*/  LEA.HI R34, R21, R34, RZ, 0x17 ;  /* 0x0000002215227211 */ /* 0x000fe400078fb8ff */
[----:B------:R-:W-:Y:S01]  /*0da0*/  SHF.R.U32.HI R38, RZ, 0x1f, R17 ;  /* 0x0000001fff267819 */ /* 0x000fe20000011611 */
[----:B------:R-:W-:Y:S01]  /*0db0*/  IMAD.HI R21, R35, 0x2aaaaaab, RZ ;  /* 0x2aaaaaab23157827 */ /* 0x000fe200078e02ff */
[----:B------:R-:W-:Y:S02]  /*0dc0*/  SHF.R.U32.HI R36, RZ, 0x1f, R15 ;  /* 0x0000001fff247819 */ /* 0x000fe4000001160f */
[----:B------:R-:W-:Y:S01]  /*0dd0*/  LEA.HI R38, R17, R38, RZ, 0x17 ;  /* 0x0000002611267211 */ /* 0x000fe200078fb8ff */
[----:B------:R-:W-:Y:S01]  /*0de0*/  @!P3 IMAD.IADD R18, R18, 0x1, -R13 ;  /* 0x000000011212b824 */ /* 0x000fe200078e0a0d */
[----:B------:R-:W-:Y:S01]  /*0df0*/  SHF.R.U32.HI R40, RZ, 0x1f, R21 ;  /* 0x0000001fff287819 */ /* 0x000fe20000011615 */
[----:B------:R-:W-:Y:S01]  /*0e00*/  IMAD.HI R23, R37, 0x2aaaaaab, RZ ;  /* 0x2aaaaaab25177827 */ /* 0x000fe200078e02ff */
[----:B------:R-:W-:-:S02]  /*0e10*/  LEA.HI R36, R15, R36, RZ, 0x17 ;  /* 0x000000240f247211 */ /* 0x000fc400078fb8ff */
[----:B------:R-:W-:Y:S01]  /*0e20*/  LEA.HI R40, R21, R40, RZ, 0x17 ;  /* 0x0000002815287211 */ /* 0x000fe200078fb8ff */
[----:B------:R-:W-:Y:S01]  /*0e30*/  IMAD R15, R32, -0xc00, R27 ;  /* 0xfffff400200f7824 */ /* 0x000fe200078e021b */
[----:B------:R-:W-:Y:S01]  /*0e40*/  ISETP.GT.U32.AND P3, PT, R13, R18, PT ;  /* 0x000000120d00720c */ /* 0x000fe20003f64070 */
[----:B------:R-:W-:Y:S01]  /*0e50*/  IMAD R38, R38, -0xc00, R33 ;  /* 0xfffff40026267824 */ /* 0x000fe200078e0221 */
[----:B------:R-:W-:Y:S01]  /*0e60*/  LOP3.LUT R21, R86, 0x78, RZ, 0xc0, !PT ;  /* 0x0000007856157812 */ /* 0x000fe200078ec0ff */
[----:B------:R-:W-:Y:S01]  /*0e70*/  IMAD R17, R40, -0xc00, R35 ;  /* 0xfffff40028117824 */ /* 0x000fe200078e0223 */
[----:B------:R-:W2:Y:S01]  /*0e80*/  LDC.64 R32, c[0x0][0x220] ;  /* 0x00008800ff207b82 */ /* 0x000ea20000000a00 */
[----:B------:R-:W-:Y:S01]  /*0e90*/  @!P1 IMAD.MOV R14, RZ, RZ, -R14 ;  /* 0x000000ffff0e9224 */ /* 0x000fe200078e0a0e */
[----:B------:R-:W-:Y:S01]  /*0ea0*/  SHF.R.U32.HI R42, RZ, 0x1f, R23 ;  /* 0x0000001fff2a7819 */ /* 0x000fe20000011617 */
[----:B------:R-:W-:Y:S01]  /*0eb0*/  @!P2 IMAD.MOV R16, RZ, RZ, -R16 ;  /* 0x000000ffff10a224 */ /* 0x000fe200078e0a10 */
[----:B------:R-:W-:Y:S01]  /*0ec0*/  LOP3.LUT R86, R86, 0x38, RZ, 0xc0, !PT ;  /* 0x0000003856567812 */ /* 0x000fe200078ec0ff */
[----:B------:R-:W-:Y:S01]  /*0ed0*/  @!P6 IMAD.MOV R24, RZ, RZ, -R24 ;  /* 0x000000ffff18e224 */ /* 0x000fe200078e0a18 */
[----:B------:R-:W-:Y:S01]  /*0ee0*/  LEA.HI R42, R23, R42, RZ, 0x17 ;  /* 0x0000002a172a7211 */ /* 0x000fe200078fb8ff */
[----:B------:R-:W-:Y:S01]  /*0ef0*/  @!P4 IMAD.MOV R26, RZ, RZ, -R26 ;  /* 0x000000ffff1ac224 */ /* 0x000fe200078e0a1a */
[----:B------:R-:W3:Y:S01]  /*0f00*/  LDC.64 R40, c[0x0][0x218] ;  /* 0x00008600ff287b82 */ /* 0x000ee20000000a00 */
[----:B------:R-:W-:Y:S01]  /*0f10*/  @!P3 IMAD.IADD R18, R18, 0x1, -R13 ;  /* 0x000000011212b824 */ /* 0x000fe200078e0a0d */
[----:B------:R-:W-:Y:S01]  /*0f20*/  ISETP.NE.AND P3, PT, R0, RZ, PT ;  /* 0x000000ff0000720c */ /* 0x000fe20003f65270 */
[----:B------:R-:W-:Y:S01]  /*0f30*/  @!P5 IMAD.MOV R28, RZ, RZ, -R28 ;  /* 0x000000ffff1cd224 */ /* 0x000fe200078e0a1c */
[----:B------:R-:W-:Y:S01]  /*0f40*/  LOP3.LUT R13, RZ, R0, RZ, 0x33, !PT ;  /* 0x00000000ff0d7212 */ /* 0x000fe200078e33ff */
[----:B------:R-:W-:-:S02]  /*0f50*/  @!P0 IMAD.MOV R18, RZ, RZ, -R18 ;  /* 0x000000ffff128224 */ /* 0x000fc400078e0a12 */
[----:B------:R-:W-:Y:S01]  /*0f60*/  IMAD R19, R19, -0xc00, R44 ;  /* 0xfffff40013137824 */ /* 0x000fe200078e022c */
[C---:B------:R-:W-:Y:S01]  /*0f70*/  SEL R20, R13.reuse, R20, !P3 ;  /* 0x000000140d147207 */ /* 0x040fe20005800000 */
[----:B------:R-:W-:Y:S01]  /*0f80*/  IMAD R42, R42, -0xc00, R37 ;  /* 0xfffff4002a2a7824 */ /* 0x000fe200078e0225 */
[C---:B------:R-:W-:Y:S01]  /*0f90*/  SEL R22, R13.reuse, R22, !P3 ;  /* 0x000000160d167207 */ /* 0x040fe20005800000 */
[----:B------:R-:W-:Y:S01]  /*0fa0*/  IMAD R30, R30, -0xc00, R25 ;  /* 0xfffff4001e1e7824 */ /* 0x000fe200078e0219 */
[C---:B------:R-:W-:Y:S01]  /*0fb0*/  SEL R14, R13.reuse, R14, !P3 ;  /* 0x0000000e0d0e7207 */ /* 0x040fe20005800000 */
[--C-:B------:R-:W-:Y:S01]  /*0fc0*/  IMAD R55, R20, 0xc00, R21.reuse ;  /* 0x00000c0014377824 */ /* 0x100fe200078e0215 */
        /* <DEDUP_REMOVED lines=8> */
[----:B------:R-:W-:Y:S01]  /*1050*/  SEL R13, R13, R18, !P3 ;  /* 0x000000120d0d7207 */ /* 0x000fe20005800000 */
[----:B------:R-:W-:-:S02]  /*1060*/  IMAD R45, R26, 0xc00, R21 ;  /* 0x00000c001a2d7824 */ /* 0x000fc400078e0215 */
[----:B---3--:R-:W-:-:S04]  /*1070*/  IMAD.WIDE R54, R55, 0x2, R40 ;  /* 0x0000000237367825 */ /* 0x008fc800078e0228 */
[----:B------:R-:W-:Y:S01]  /*1080*/  IMAD.WIDE R52, R53, 0x2, R40 ;  /* 0x0000000235347825 */ /* 0x000fe200078e0228 */
[----:B------:R-:W-:Y:S01]  /*1090*/  @!PT LDS RZ, [RZ] ;  /* 0x00000000fffff984 */ /* 0x000fe20000000800 */
[----:B------:R-:W-:Y:S01]  /*10a0*/  @!PT LDS RZ, [RZ] ;  /* 0x00000000fffff984 */ /* 0x000fe20000000800 */
[----:B------:R-:W-:Y:S01]  /*10b0*/  @!PT LDS RZ, [RZ] ;  /* 0x00000000fffff984 */ /* 0x000fe20000000800 */
[----:B------:R-:W-:Y:S03]  /*10c0*/  LDGSTS.E.BYPASS.128 [R63], desc[UR14][R54.64] ;  /* 0x00000000363f7fae */ /* 0x000fe6000b901c4e */
[----:B------:R-:W-:Y:S01]  /*10d0*/  IMAD R43, R28, 0xc00, R21 ;  /* 0x00000c001c2b7824 */ /* 0x000fe200078e0215 */
[----:B------:R-:W-:Y:S01]  /*10e0*/  LDGSTS.E.BYPASS.128 [R65], desc[UR14][R52.64] ;  /* 0x0000000034417fae */ /* 0x000fe2000b901c4e */
[----:B------:R-:W-:Y:S01]  /*10f0*/  IMAD.WIDE R50, R51, 0x2, R40 ;  /* 0x0000000233327825 */ /* 0x000fe200078e0228 */
[----:B------:R-:W-:-:S03]  /*1100*/  IADD3 R14, P1, R52, 0x400, RZ ;  /* 0x00000400340e7810 */ /* 0x000fc60007f3e0ff */
[----:B------:R-:W-:Y:S01]  /*1110*/  IMAD R13, R13, 0xc00, R21 ;  /* 0x00000c000d0d7824 */ /* 0x000fe200078e0215 */
[----:B------:R-:W-:Y:S01]  /*1120*/  LDGSTS.E.BYPASS.128 [R67], desc[UR14][R50.64] ;  /* 0x0000000032437fae */ /* 0x000fe2000b901c4e */
[----:B------:R-:W-:-:S04]  /*1130*/  IMAD.WIDE R48, R49, 0x2, R40 ;  /* 0x0000000231307825 */ /* 0x000fc800078e0228 */
[----:B------:R-:W-:Y:S01]  /*1140*/  IMAD R34, R34, -0xc00, R29 ;  /* 0xfffff40022227824 */ /* 0x000fe200078e021d */
[----:B------:R-:W-:Y:S01]  /*1150*/  LDGSTS.E.BYPASS.128 [R69], desc[UR14][R48.64] ;  /* 0x0000000030457fae */ /* 0x000fe2000b901c4e */
[----:B------:R-:W-:-:S04]  /*1160*/  IMAD.WIDE R46, R47, 0x2, R40 ;  /* 0x000000022f2e7825 */ /* 0x000fc800078e0228 */
[----:B------:R-:W-:Y:S01]  /*1170*/  IMAD R36, R36, -0xc00, R31 ;  /* 0xfffff40024247824 */ /* 0x000fe200078e021f */
[----:B------:R-:W-:Y:S01]  /*1180*/  LDGSTS.E.BYPASS.128 [R85], desc[UR14][R46.64] ;  /* 0x000000002e557fae */ /* 0x000fe2000b901c4e */
[--C-:B------:R-:W-:Y:S02]  /*1190*/  IMAD R19, R19, 0xc00, R21.reuse ;  /* 0x00000c0013137824 */ /* 0x100fe400078e0215 */
[----:B------:R-:W-:Y:S02]  /*11a0*/  IMAD R23, R42, 0xc00, R21 ;  /* 0x00000c002a177824 */ /* 0x000fe400078e0215 */
[----:B------:R-:W-:-:S04]  /*11b0*/  IMAD.WIDE R44, R45, 0x2, R40 ;  /* 0x000000022d2c7825 */ /* 0x000fc800078e0228 */
[----:B------:R-:W-:Y:S01]  /*11c0*/  IMAD R37, R30, 0xc00, R21 ;  /* 0x00000c001e257824 */ /* 0x000fe200078e0215 */
[----:B------:R-:W-:Y:S01]  /*11d0*/  LDGSTS.E.BYPASS.128 [R87], desc[UR14][R44.64] ;  /* 0x000000002c577fae */ /* 0x000fe2000b901c4e */
[----:B------:R-:W-:-:S04]  /*11e0*/  IMAD.WIDE R42, R43, 0x2, R40 ;  /* 0x000000022b2a7825 */ /* 0x000fc800078e0228 */
[----:B------:R-:W-:Y:S01]  /*11f0*/  IMAD R15, R15, 0xc00, R21 ;  /* 0x00000c000f0f7824 */ /* 0x000fe200078e0215 */
[----:B------:R-:W-:Y:S01]  /*1200*/  LDGSTS.E.BYPASS.128 [R89], desc[UR14][R42.64] ;  /* 0x000000002a597fae */ /* 0x000fe2000b901c4e */
[----:B------:R-:W-:Y:S01]  /*1210*/  IMAD.WIDE R40, R13, 0x2, R40 ;  /* 0x000000020d287825 */ /* 0x000fe200078e0228 */
[----:B------:R-:W-:-:S03]  /*1220*/  IADD3 R13, P0, R54, 0x400, RZ ;  /* 0x00000400360d7810 */ /* 0x000fc60007f1e0ff */
[--C-:B------:R-:W-:Y:S01]  /*1230*/  IMAD R27, R34, 0xc00, R21.reuse ;  /* 0x00000c00221b7824 */ /* 0x100fe200078e0215 */
[----:B------:R-:W-:Y:S01]  /*1240*/  LDGSTS.E.BYPASS.128 [R91], desc[UR14][R40.64] ;  /* 0x00000000285b7fae */ /* 0x000fe2000b901c4e */
[--C-:B------:R-:W-:Y:S02]  /*1250*/  IMAD R29, R38, 0xc00, R21.reuse ;  /* 0x00000c00261d7824 */ /* 0x100fe400078e0215 */
[----:B------:R-:W-:Y:S01]  /*1260*/  IMAD R25, R36, 0xc00, R21 ;  /* 0x00000c0024197824 */ /* 0x000fe200078e0215 */
[----:B------:R-:W0:Y:S01]  /*1270*/  LDGDEPBAR ;  /* 0x00000000000079af */ /* 0x000e220000000000 */
[----:B--2---:R-:W-:-:S04]  /*1280*/  IMAD.WIDE R38, R19, 0x2, R32 ;  /* 0x0000000213267825 */ /* 0x004fc800078e0220 */
[----:B------:R-:W-:Y:S01]  /*1290*/  IMAD.WIDE R36, R37, 0x2, R32 ;  /* 0x0000000225247825 */ /* 0x000fe200078e0220 */
[----:B------:R-:W-:Y:S03]  /*12a0*/  LDGSTS.E.BYPASS.128 [R63+0x14000], desc[UR14][R38.64] ;  /* 0x14000000263f7fae */ /* 0x000fe6000b901c4e */
[----:B------:R-:W-:Y:S01]  /*12b0*/  IMAD R17, R17, 0xc00, R21 ;  /* 0x00000c0011117824 */ /* 0x000fe200078e0215 */
[----:B------:R-:W-:Y:S01]  /*12c0*/  LDGSTS.E.BYPASS.128 [R65+0x14000], desc[UR14][R36.64] ;  /* 0x1400000024417fae */ /* 0x000fe2000b901c4e */
[----:B------:R-:W-:-:S04]  /*12d0*/  IMAD.WIDE R34, R15, 0x2, R32 ;  /* 0x000000020f227825 */ /* 0x000fc800078e0220 */
[--C-:B------:R-:W-:Y:S01]  /*12e0*/  IMAD.WIDE R26, R27, 0x2, R32.reuse ;  /* 0x000000021b1a7825 */ /* 0x100fe200078e0220 */
[----:B------:R-:W-:Y:S03]  /*12f0*/  LDGSTS.E.BYPASS.128 [R67+0x14000], desc[UR14][R34.64] ;  /* 0x1400000022437fae */ /* 0x000fe6000b901c4e */
[--C-:B------:R-:W-:Y:S01]  /*1300*/  IMAD.WIDE R24, R25, 0x2, R32.reuse ;  /* 0x0000000219187825 */ /* 0x100fe200078e0220 */
[----:B------:R-:W-:Y:S03]  /*1310*/  LDGSTS.E.BYPASS.128 [R69+0x14000], desc[UR14][R26.64] ;  /* 0x140000001a457fae */ /* 0x000fe6000b901c4e */
[--C-:B------:R-:W-:Y:S01]  /*1320*/  IMAD.WIDE R28, R29, 0x2, R32.reuse ;  /* 0x000000021d1c7825 */ /* 0x100fe200078e0220 */
[----:B------:R-:W-:Y:S03]  /*1330*/  LDGSTS.E.BYPASS.128 [R85+0x14000], desc[UR14][R24.64] ;  /* 0x1400000018557fae */ /* 0x000fe6000b901c4e */
[----:B------:R-:W-:Y:S01]  /*1340*/  IMAD.WIDE R30, R17, 0x2, R32 ;  /* 0x00000002111e7825 */ /* 0x000fe200078e0220 */
[----:B------:R-:W-:Y:S01]  /*1350*/  LDGSTS.E.BYPASS.128 [R87+0x14000], desc[UR14][R28.64] ;  /* 0x140000001c577fae */ /* 0x000fe2000b901c4e */
[----:B------:R-:W-:-:S02]  /*1360*/  IADD3 R78, P2, R28, 0x400, RZ ;  /* 0x000004001c4e7810 */ /* 0x000fc40007f5e0ff */
[----:B------:R-:W-:Y:S01]  /*1370*/  IMAD.WIDE R32, R23, 0x2, R32 ;  /* 0x0000000217207825 */ /* 0x000fe200078e0220 */
[----:B------:R-:W-:Y:S03]  /*1380*/  LDGSTS.E.BYPASS.128 [R89+0x14000], desc[UR14][R30.64] ;  /* 0x140000001e597fae */ /* 0x000fe6000b901c4e */
[----:B------:R-:W-:Y:S01]  /*1390*/  IMAD.X R15, RZ, RZ, R55, P0 ;  /* 0x000000ffff0f7224 */ /* 0x000fe200000e0637 */
[----:B------:R-:W-:Y:S01]  /*13a0*/  LDGSTS.E.BYPASS.128 [R91+0x14000], desc[UR14][R32.64] ;  /* 0x14000000205b7fae */ /* 0x000fe2000b901c4e */
[----:B------:R-:W-:Y:S01]  /*13b0*/  IADD3 R16, P0, R50, 0x400, RZ ;  /* 0x0000040032107810 */ /* 0x000fe20007f1e0ff */
[----:B------:R-:W-:Y:S01]  /*13c0*/  IMAD.X R17, RZ, RZ, R53, P1 ;  /* 0x000000ffff117224 */ /* 0x000fe200008e0635 */
[----:B------:R-:W-:Y:S01]  /*13d0*/  IADD3 R18, P1, R48, 0x400, RZ ;  /* 0x0000040030127810 */ /* 0x000fe20007f3e0ff */
[----:B------:R-:W0:Y:S01]  /*13e0*/  LDGDEPBAR ;  /* 0x00000000000079af */ /* 0x000e220000000000 */
[----:B------:R-:W-:-:S02]  /*13f0*/  IMAD.X R82, RZ, RZ, R29, P2 ;  /* 0x000000ffff527224 */ /* 0x000fc400010e061d */
[----:B------:R-:W-:Y:S01]  /*1400*/  IMAD.X R19, RZ, RZ, R51, P0 ;  /* 0x000000ffff137224 */ /* 0x000fe200000e0633 */
[----:B------:R-:W-:Y:S01]  /*1410*/  BAR.SYNC.DEFER_BLOCKING 0x0 ;  /* 0x0000000000007b1d */ /* 0x000fe20000010000 */
[----:B------:R-:W-:Y:S01]  /*1420*/  IADD3 R20, P0, R46, 0x400, RZ ;  /* 0x000004002e147810 */ /* 0x000fe20007f1e0ff */
[----:B------:R-:W-:Y:S01]  /*1430*/  IMAD.X R21, RZ, RZ, R49, P1 ;  /* 0x000000ffff157224 */ /* 0x000fe200008e0631 */
[----:B------:R-:W-:-:S03]  /*1440*/  IADD3 R22, P1, R44, 0x400, RZ ;  /* 0x000004002c167810 */ /* 0x000fc60007f3e0ff */
[----:B------:R-:W-:Y:S01]  /*1450*/  IMAD.X R23, RZ, RZ, R47, P0 ;  /* 0x000000ffff177224 */ /* 0x000fe200000e062f */
        /* <DEDUP_REMOVED lines=10> */
[----:B------:R-:W-:Y:S01]  /*1500*/  IADD3 R74, P1, R26, 0x400, RZ ;  /* 0x000004001a4a7810 */ /* 0x000fe20007f3e0ff */
[----:B------:R-:W-:Y:S01]  /*1510*/  @!PT LDS RZ, [RZ] ;  /* 0x00000000fffff984 */ /* 0x000fe20000000800 */
[----:B------:R-:W-:Y:S01]  /*1520*/  @!PT LDS RZ, [RZ] ;  /* 0x00000000fffff984 */ /* 0x000fe20000000800 */
[----:B------:R-:W-:Y:S01]  /*1530*/  @!PT LDS RZ, [RZ] ;  /* 0x00000000fffff984 */ /* 0x000fe20000000800 */
[----:B------:R-:W-:Y:S02]  /*1540*/  LDGSTS.E.BYPASS.128 [R63+0x4000], desc[UR14][R54.64+0x100] ;  /* 0x04000100363f7fae */ /* 0x000fe4000b901c4e */
[----:B------:R-:W-:Y:S01]  /*1550*/  IMAD.X R75, RZ, RZ, R35, P0 ;  /* 0x000000ffff4b7224 */ /* 0x000fe200000e0623 */
[----:B------:R-:W-:Y:S01]  /*1560*/  IADD3 R76, P0, R24, 0x400, RZ ;  /* 0x00000400184c7810 */ /* 0x000fe20007f1e0ff */
[----:B------:R-:W-:Y:S01]  /*1570*/  IMAD.X R77, RZ, RZ, R27, P1 ;  /* 0x000000ffff4d7224 */ /* 0x000fe200008e061b */
[----:B------:R-:W-:Y:S01]  /*1580*/  LDGSTS.E.BYPASS.128 [R65+0x4000], desc[UR14][R52.64+0x100] ;  /* 0x0400010034417fae */ /* 0x000fe2000b901c4e */
[----:B------:R-:W-:-:S02]  /*1590*/  IADD3 R80, P1, R30, 0x400, RZ ;  /* 0x000004001e507810 */ /* 0x000fc40007f3e0ff */
[----:B------:R-:W-:Y:S01]  /*15a0*/  IMAD.X R79, RZ, RZ, R25, P0 ;  /* 0x000000ffff4f7224 */ /* 0x000fe200000e0619 */
[----:B------:R-:W-:Y:S01]  /*15b0*/  LDGSTS.E.BYPASS.128 [R67+0x4000], desc[UR14][R50.64+0x100] ;  /* 0x0400010032437fae */ /* 0x000fe2000b901c4e */
[----:B------:R-:W-:Y:S01]  /*15c0*/  IADD3 R81, P0, R32, 0x400, RZ ;  /* 0x0000040020517810 */ /* 0x000fe20007f1e0ff */
[----:B------:R-:W-:Y:S02]  /*15d0*/  IMAD.X R83, RZ, RZ, R31, P1 ;  /* 0x000000ffff537224 */ /* 0x000fe400008e061f */
[----:B------:R-:W-:Y:S02]  /*15e0*/  LDGSTS.E.BYPASS.128 [R69+0x4000], desc[UR14][R48.64+0x100] ;  /* 0x0400010030457fae */ /* 0x000fe4000b901c4e */
[----:B------:R-:W-:Y:S02]  /*15f0*/  IMAD.X R84, RZ, RZ, R33, P0 ;  /* 0x000000ffff547224 */ /* 0x000fe400000e0621 */
[----:B------:R-:W-:Y:S04]  /*1600*/  LDGSTS.E.BYPASS.128 [R85+0x4000], desc[UR14][R46.64+0x100] ;  /* 0x040001002e557fae */ /* 0x000fe8000b901c4e */
[----:B------:R-:W-:Y:S04]  /*1610*/  LDGSTS.E.BYPASS.128 [R87+0x4000], desc[UR14][R44.64+0x100] ;  /* 0x040001002c577fae */ /* 0x000fe8000b901c4e */
[----:B------:R-:W-:Y:S04]  /*1620*/  LDGSTS.E.BYPASS.128 [R89+0x4000], desc[UR14][R42.64+0x100] ;  /* 0x040001002a597fae */ /* 0x000fe8000b901c4e */
[----:B------:R-:W-:Y:S04]  /*1630*/  LDGSTS.E.BYPASS.128 [R91+0x4000], desc[UR14][R40.64+0x100] ;  /* 0x04000100285b7fae */ /* 0x000fe8000b901c4e */
[----:B------:R-:W0:Y:S04]  /*1640*/  LDGDEPBAR ;  /* 0x00000000000079af */ /* 0x000e280000000000 */
[----:B------:R-:W-:Y:S04]  /*1650*/  LDGSTS.E.BYPASS.128 [R63+0x18000], desc[UR14][R38.64+0x100] ;  /* 0x18000100263f7fae */ /* 0x000fe8000b901c4e */
[----:B------:R-:W-:Y:S04]  /*1660*/  LDGSTS.E.BYPASS.128 [R65+0x18000], desc[UR14][R36.64+0x100] ;  /* 0x1800010024417fae */ /* 0x000fe8000b901c4e */
[----:B------:R-:W-:Y:S04]  /*1670*/  LDGSTS.E.BYPASS.128 [R67+0x18000], desc[UR14][R34.64+0x100] ;  /* 0x1800010022437fae */ /* 0x000fe8000b901c4e */
[----:B------:R-:W-:Y:S04]  /*1680*/  LDGSTS.E.BYPASS.128 [R69+0x18000], desc[UR14][R26.64+0x100] ;  /* 0x180001001a457fae */ /* 0x000fe8000b901c4e */
[----:B------:R-:W-:Y:S04]  /*1690*/  LDGSTS.E.BYPASS.128 [R85+0x18000], desc[UR14][R24.64+0x100] ;  /* 0x1800010018557fae */ /* 0x000fe8000b901c4e */
[----:B------:R-:W-:Y:S04]  /*16a0*/  LDGSTS.E.BYPASS.128 [R87+0x18000], desc[UR14][R28.64+0x100] ;  /* 0x180001001c577fae */ /* 0x000fe8000b901c4e */
[----:B------:R-:W-:Y:S04]  /*16b0*/  LDGSTS.E.BYPASS.128 [R89+0x18000], desc[UR14][R30.64+0x100] ;  /* 0x180001001e597fae */ /* 0x000fe8000b901c4e */
[----:B------:R-:W-:Y:S04]  /*16c0*/  LDGSTS.E.BYPASS.128 [R91+0x18000], desc[UR14][R32.64+0x100] ;  /* 0x18000100205b7fae */ /* 0x000fe8000b901c4e */
[----:B------:R-:W0:Y:S01]  /*16d0*/  LDGDEPBAR ;  /* 0x00000000000079af */ /* 0x000e220000000000 */
[----:B------:R-:W-:Y:S06]  /*16e0*/  BAR.SYNC.DEFER_BLOCKING 0x0 ;  /* 0x0000000000007b1d */ /* 0x000fec0000010000 */
[----:B------:R-:W-:Y:S01]  /*16f0*/  @!PT LDS RZ, [RZ] ;  /* 0x00000000fffff984 */ /* 0x000fe20000000800 */
[----:B------:R-:W-:Y:S01]  /*1700*/  @!PT LDS RZ, [RZ] ;  /* 0x00000000fffff984 */ /* 0x000fe20000000800 */
[----:B------:R-:W-:Y:S01]  /*1710*/  @!PT LDS RZ, [RZ] ;  /* 0x00000000fffff984 */ /* 0x000fe20000000800 */
        /* <DEDUP_REMOVED lines=22> */
[----:B------:R2:W-:Y:S04]  /*1880*/  LDGSTS.E.BYPASS.128 [R63+0xc000], desc[UR14][R54.64+0x300] ;  /* 0x0c000300363f7fae */ /* 0x0005e8000b901c4e */
[----:B------:R3:W-:Y:S04]  /*1890*/  LDGSTS.E.BYPASS.128 [R65+0xc000], desc[UR14][R52.64+0x300] ;  /* 0x0c00030034417fae */ /* 0x0007e8000b901c4e */
[----:B------:R4:W-:Y:S04]  /*18a0*/  LDGSTS.E.BYPASS.128 [R67+0xc000], desc[UR14][R50.64+0x300] ;  /* 0x0c00030032437fae */ /* 0x0009e8000b901c4e */
[----:B------:R5:W-:Y:S01]  /*18b0*/  LDGSTS.E.BYPASS.128 [R69+0xc000], desc[UR14][R48.64+0x300] ;  /* 0x0c00030030457fae */ /* 0x000be2000b901c4e */
[----:B--2---:R-:W-:-:S03]  /*18c0*/  CS2R R54, SRZ ;  /* 0x0000000000367805 */ /* 0x004fc6000001ff00 */
[----:B------:R2:W-:Y:S01]  /*18d0*/  LDGSTS.E.BYPASS.128 [R85+0xc000], desc[UR14][R46.64+0x300] ;  /* 0x0c0003002e557fae */ /* 0x0005e2000b901c4e */
[----:B---3--:R-:W-:-:S03]  /*18e0*/  CS2R R52, SRZ ;  /* 0x0000000000347805 */ /* 0x008fc6000001ff00 */
[----:B------:R3:W-:Y:S01]  /*18f0*/  LDGSTS.E.BYPASS.128 [R87+0xc000], desc[UR14][R44.64+0x300] ;  /* 0x0c0003002c577fae */ /* 0x0007e2000b901c4e */
[----:B----4-:R-:W-:-:S03]  /*1900*/  CS2R R50, SRZ ;  /* 0x0000000000327805 */ /* 0x010fc6000001ff00 */
[----:B------:R4:W-:Y:S01]  /*1910*/  LDGSTS.E.BYPASS.128 [R89+0xc000], desc[UR14][R42.64+0x300] ;  /* 0x0c0003002a597fae */ /* 0x0009e2000b901c4e */
[----:B-1---5:R-:W-:-:S03]  /*1920*/  CS2R R48, SRZ ;  /* 0x0000000000307805 */ /* 0x022fc6000001ff00 */
[----:B------:R1:W-:Y:S01]  /*1930*/  LDGSTS.E.BYPASS.128 [R91+0xc000], desc[UR14][R40.64+0x300] ;  /* 0x0c000300285b7fae */ /* 0x0003e2000b901c4e */
[----:B--2---:R-:W-:-:S03]  /*1940*/  CS2R R46, SRZ ;  /* 0x00000000002e7805 */ /* 0x004fc6000001ff00 */
[----:B------:R-:W0:Y:S01]  /*1950*/  LDGDEPBAR ;  /* 0x00000000000079af */ /* 0x000e220000000000 */
[----:B---3--:R-:W-:-:S03]  /*1960*/  CS2R R44, SRZ ;  /* 0x00000000002c7805 */ /* 0x008fc6000001ff00 */
[----:B------:R2:W-:Y:S01]  /*1970*/  LDGSTS.E.BYPASS.128 [R63+0x20000], desc[UR14][R38.64+0x300] ;  /* 0x20000300263f7fae */ /* 0x0005e2000b901c4e */
[----:B----4-:R-:W-:-:S03]  /*1980*/  CS2R R42, SRZ ;  /* 0x00000000002a7805 */ /* 0x010fc6000001ff00 */
[----:B------:R3:W-:Y:S01]  /*1990*/  LDGSTS.E.BYPASS.128 [R65+0x20000], desc[UR14][R36.64+0x300] ;  /* 0x2000030024417fae */ /* 0x0007e2000b901c4e */
[----:B-1----:R-:W-:-:S03]  /*19a0*/  CS2R R40, SRZ ;  /* 0x0000000000287805 */ /* 0x002fc6000001ff00 */
[----:B------:R1:W-:Y:S04]  /*19b0*/  LDGSTS.E.BYPASS.128 [R67+0x20000], desc[UR14][R34.64+0x300] ;  /* 0x2000030022437fae */ /* 0x0003e8000b901c4e */
[----:B------:R4:W-:Y:S01]  /*19c0*/  LDGSTS.E.BYPASS.128 [R69+0x20000], desc[UR14][R26.64+0x300] ;  /* 0x200003001a457fae */ /* 0x0009e2000b901c4e */
[----:B--2---:R-:W-:-:S03]  /*19d0*/  CS2R R38, SRZ ;  /* 0x0000000000267805 */ /* 0x004fc6000001ff00 */
[----:B------:R2:W-:Y:S01]  /*19e0*/  LDGSTS.E.BYPASS.128 [R85+0x20000], desc[UR14][R24.64+0x300] ;  /* 0x2000030018557fae */ /* 0x0005e2000b901c4e */
[----:B---3--:R-:W-:-:S03]  /*19f0*/  CS2R R36, SRZ ;  /* 0x0000000000247805 */ /* 0x008fc6000001ff00 */
[----:B------:R3:W-:Y:S01]  /*1a00*/  LDGSTS.E.BYPASS.128 [R87+0x20000], desc[UR14][R28.64+0x300] ;  /* 0x200003001c577fae */ /* 0x0007e2000b901c4e */
[----:B-1----:R-:W-:-:S03]  /*1a10*/  CS2R R34, SRZ ;  /* 0x0000000000227805 */ /* 0x002fc6000001ff00 */
[----:B------:R1:W-:Y:S01]  /*1a20*/  LDGSTS.E.BYPASS.128 [R89+0x20000], desc[UR14][R30.64+0x300] ;  /* 0x200003001e597fae */ /* 0x0003e2000b901c4e */
[----:B----4-:R-:W-:-:S03]  /*1a30*/  CS2R R26, SRZ ;  /* 0x00000000001a7805 */ /* 0x010fc6000001ff00 */
[----:B------:R4:W-:Y:S01]  /*1a40*/  LDGSTS.E.BYPASS.128 [R91+0x20000], desc[UR14][R32.64+0x300] ;  /* 0x20000300205b7fae */ /* 0x0009e2000b901c4e */
[----:B--2---:R-:W-:Y:S02]  /*1a50*/  SHF.R.U32.HI R85, RZ, 0x5, R2 ;  /* 0x00000005ff557819 */ /* 0x004fe40000011602 */
[----:B------:R-:W-:Y:S01]  /*1a60*/  CS2R R24, SRZ ;  /* 0x0000000000187805 */ /* 0x000fe2000001ff00 */
[----:B------:R-:W0:Y:S01]  /*1a70*/  LDGDEPBAR ;  /* 0x00000000000079af */ /* 0x000e220000000000 */
[----:B---3--:R-:W-:Y:S02]  /*1a80*/  CS2R R28, SRZ ;  /* 0x00000000001c7805 */ /* 0x008fe4000001ff00 */
[----:B------:R-:W-:Y:S02]  /*1a90*/  LOP3.LUT R85, R85, 0x7fffffc, RZ, 0xc0, !PT ;  /* 0x07fffffc55557812 */ /* 0x000fe400078ec0ff */
[----:B-1----:R-:W-:Y:S02]  /*1aa0*/  CS2R R30, SRZ ;  /* 0x00000000001e7805 */ /* 0x002fe4000001ff00 */
[----:B----4-:R-:W-:-:S07]  /*1ab0*/  CS2R R32, SRZ ;  /* 0x0000000000207805 */ /* 0x010fce000001ff00 */
.L_x_0:
[----:B------:R-:W1:Y:S01]  /*1ac0*/  SHFL.IDX PT, R63, R85, RZ, 0x1f ;  /* 0x00001fff553f7589 */ /* 0x000e6200000e0000 */
[----:B------:R-:W-:Y:S01]  /*1ad0*/  UIADD3 UR12, UR12, 0x1, URZ ;  /* 0x000000010c0c7890 */ /* 0x000fe2000fffe03f */
[----:B------:R-:W-:-:S04]  /*1ae0*/  DEPBAR.LE SB0, 0x6 ;  /* 0x000081800000791a */ /* 0x000fc80000000000 */
[----:B------:R-:W-:Y:S01]  /*1af0*/  UISETP.GE.AND UP0, UPT, UR12, 0x5, UPT ;  /* 0x000000050c00788c */ /* 0x000fe2000bf06270 */
[----:B------:R-:W-:Y:S01]  /*1b00*/  BAR.SYNC.DEFER_BLOCKING 0x0 ;  /* 0x0000000000007b1d */ /* 0x000fe20000010000 */
[----:B------:R-:W-:Y:S01]  /*1b10*/  UIADD3 UR11, UR11, 0x1, URZ ;  /* 0x000000010b0b7890 */ /* 0x000fe2000fffe03f */
[----:B------:R-:W-:Y:S01]  /*1b20*/  IADD3 R92, P1, R13, UR4, RZ ;  /* 0x000000040d5c7c10 */ /* 0x000fe2000ff3e0ff */
[----:B------:R-:W-:Y:S01]  /*1b30*/  USEL UR12, UR12, URZ, !UP0 ;  /* 0x0000003f0c0c7287 */ /* 0x000fe2000c000000 */
[----:B------:R-:W-:Y:S02]  /*1b40*/  VIADD R87, R62, 0x80 ;  /* 0x000000803e577836 */ /* 0x000fe40000000000 */
[----:B------:R-:W-:Y:S01]  /*1b50*/  UMOV UR19, 0x40000040 ;  /* 0x4000004000137882 */ /* 0x000fe20000000000 */
[----:B------:R-:W-:Y:S02]  /*1b60*/  IADD3.X R93, R15, UR5, RZ, P1, !PT ;  /* 0x000000050f5d7c10 */ /* 0x000fe40008ffe4ff */
[----:B------:R-:W-:-:S02]  /*1b70*/  IADD3 R64, P1, R14, UR4, RZ ;  /* 0x000000040e407c10 */ /* 0x000fc4000ff3e0ff */
[----:B------:R-:W-:Y:S02]  /*1b80*/  ISETP.GE.U32.AND P0, PT, R87, 0xa00, PT ;  /* 0x00000a005700780c */ /* 0x000fe40003f06070 */
[----:B------:R-:W-:Y:S02]  /*1b90*/  IADD3.X R65, R17, UR5, RZ, P1, !PT ;  /* 0x0000000511417c10 */ /* 0x000fe40008ffe4ff */
[----:B------:R-:W-:Y:S02]  /*1ba0*/  IADD3 R90, P1, R16, UR4, RZ ;  /* 0x00000004105a7c10 */ /* 0x000fe4000ff3e0ff */
[----:B-1----:R-:W-:Y:S02]  /*1bb0*/  R2UR UR6, R63 ;  /* 0x000000003f0672ca */ /* 0x002fe400000e0000 */
[----:B------:R-:W-:Y:S02]  /*1bc0*/  IADD3.X R91, R19, UR5, RZ, P1, !PT ;  /* 0x00000005135b7c10 */ /* 0x000fe40008ffe4ff */
[----:B------:R-:W-:Y:S01]  /*1bd0*/  IADD3 R62, P1, R18, UR4, RZ ;  /* 0x00000004123e7c10 */ /* 0x000fe2000ff3e0ff */
[----:B------:R-:W-:-:S03]  /*1be0*/  WARPGROUP.ARRIVE ;  /* 0x00000000000079c5 */ /* 0x000fc60000000000 */
[----:B------:R-:W-:-:S05]  /*1bf0*/  IADD3.X R63, R21, UR5, RZ, P1, !PT ;  /* 0x00000005153f7c10 */ /* 0x000fca0008ffe4ff */
[----:B------:R-:W-:Y:S02]  /*1c00*/  USHF.L.U32 UR7, UR6, 0x7, URZ ;  /* 0x0000000706077899 */ /* 0x000fe4000800063f */
[----:B------:R-:W-:Y:S02]  /*1c10*/  ULEA UR6, UR12, UR10, 0xe ;  /* 0x0000000a0c067291 */ /* 0x000fe4000f8e703f */
[----:B------:R-:W-:Y:S02]  /*1c20*/  ULOP3.LUT UR7, UR7, 0x180, URZ, 0xc0, !UPT ;  /* 0x0000018007077892 */ /* 0x000fe4000f8ec03f */
[----:B------:R-:W-:Y:S02]  /*1c30*/  USHF.R.U32.HI UR8, URZ, 0x4, UR6 ;  /* 0x000000043f087899 */ /* 0x000fe40008011606 */
[----:B------:R-:W-:Y:S02]  /*1c40*/  UIADD3 UR6, UR6, 0x14000, URZ ;  /* 0x0001400006067890 */ /* 0x000fe4000fffe03f */
[----:B------:R-:W-:-:S02]  /*1c50*/  ULOP3.LUT UR8, UR8, 0x3fff, URZ, 0xc0, !UPT ;  /* 0x00003fff08087892 */ /* 0x000fc4000f8ec03f */
[----:B------:R-:W-:Y:S02]  /*1c60*/  USHF.R.U32.HI UR6, URZ, 0x4, UR6 ;  /* 0x000000043f067899 */ /* 0x000fe40008011606 */
[----:B------:R-:W-:Y:S02]  /*1c70*/  UIADD3 UR8, UP0, UR7, UR8, URZ ;  /* 0x0000000807087290 */ /* 0x000fe4000ff1e03f */
[----:B------:R-:W-:Y:S02]  /*1c80*/  ULOP3.LUT UR6, UR6, 0x3fff, URZ, 0xc0, !UPT ;  /* 0x00003fff06067892 */ /* 0x000fe4000f8ec03f */
[----:B------:R-:W-:Y:S02]  /*1c90*/  UIADD3.X UR9, URZ, URZ, URZ, UP0, !UPT ;  /* 0x0000003f3f097290 */ /* 0x000fe400087fe43f */
[----:B------:R-:W-:Y:S02]  /*1ca0*/  ULOP3.LUT UR18, UR6, 0x2000000, URZ, 0xfc, !UPT ;  /* 0x0200000006127892 */ /* 0x000fe4000f8efc3f */
[----:B------:R-:W-:-:S02]  /*1cb0*/  ULOP3.LUT UR16, UR8, 0x2000000, URZ, 0xfc, !UPT ;  /* 0x0200000008107892 */ /* 0x000fc4000f8efc3f */
[----:B------:R-:W-:Y:S01]  /*1cc0*/  ULOP3.LUT UR17, UR9, 0x40000040, URZ, 0xfc, !UPT ;  /* 0x4000004009117892 */ /* 0x000fe2000f8efc3f */
[----:B------:R-:W-:Y:S01]  /*1cd0*/  UMOV UR7, URZ ;  /* 0x0000003f00077c82 */ /* 0x000fe20008000000 */
[----:B------:R-:W-:-:S04]  /*1ce0*/  UISETP.GE.AND UP0, UPT, UR11, 0x5, UPT ;  /* 0x000000050b00788c */ /* 0x000fc8000bf06270 */
[----:B------:R-:W-:-:S03]  /*1cf0*/  USEL UR11, UR11, URZ, !UP0 ;  /* 0x0000003f0b0b7287 */ /* 0x000fc6000c000000 */
[----:B------:R-:W-:Y:S01]  /*1d00*/  HGMMA.64x64x16.F32.BF16 R24, gdesc[UR16], R24 ;  /* 0x00e00000101879f0 */ /* 0x000fe20008701818 */
[----:B------:R-:W-:Y:S01]  /*1d10*/  UMOV UR16, 0x2000002 ;  /* 0x0200000200107882 */ /* 0x000fe20000000000 */
[----:B------:R-:W-:Y:S02]  /*1d20*/  UMOV UR17, 0x40000040 ;  /* 0x4000004000117882 */ /* 0x000fe40000000000 */
[----:B------:R-:W-:Y:S02]  /*1d30*/  UIADD3.64 UR18, UR6, UR16, URZ ;  /* 0x0000001006127297 */ /* 0x000fe4000fffe03f */
[----:B------:R-:W-:-:S09]  /*1d40*/  UIADD3.64 UR16, UR8, UR16, URZ ;  /* 0x0000001008107297 */ /* 0x000fd2000fffe03f */
        /* <DEDUP_REMOVED lines=29> */
[----:B------:R-:W-:Y:S02]  /*1f20*/  UIADD3.64 UR16, UR8, UR16, URZ ;  /* 0x0000001008107297 */ /* 0x000fe4000fffe03f */
[----:B------:R-:W-:-:S06]  /*1f30*/  ULEA UR6, UR11, UR10, 0xe ;  /* 0x0000000a0b067291 */ /* 0x000fcc000f8e703f */
[----:B------:R-:W-:Y:S02]  /*1f40*/  LEA R67, R3, UR6, 0x1 ;  /* 0x0000000603437c11 */ /* 0x000fe4000f8e08ff */
[----:B------:R-:W-:Y:S02]  /*1f50*/  LEA R69, R4, UR6, 0x1 ;  /* 0x0000000604457c11 */ /* 0x000fe4000f8e08ff */
[----:B------:R-:W-:Y:S02]  /*1f60*/  LEA R89, R5, UR6, 0x1 ;  /* 0x0000000605597c11 */ /* 0x000fe4000f8e08ff */
[----:B------:R-:W-:Y:S01]  /*1f70*/  LEA R88, R6, UR6, 0x1 ;  /* 0x0000000606587c11 */ /* 0x000fe2000f8e08ff */
[----:B------:R-:W-:Y:S03]  /*1f80*/  HGMMA.64x64x16.F32.BF16 R24, gdesc[UR16], R24, gsb0 ;  /* 0x00e00000101879f0 */ /* 0x000fe60008001818 */
[----:B------:R-:W-:-:S02]  /*1f90*/  WARPGROUP.DEPBAR.LE gsb0, 0x1 ;  /* 0x00008000000079c5 */ /* 0x000fc40000010100 */
[----:B------:R-:W-:Y:S06]  /*1fa0*/  BAR.SYNC.DEFER_BLOCKING 0x0 ;  /* 0x0000000000007b1d */ /* 0x000fec0000010000 */
[----:B------:R-:W-:Y:S01]  /*1fb0*/  @!PT LDS RZ, [RZ] ;  /* 0x00000000fffff984 */ /* 0x000fe20000000800 */
[----:B------:R-:W-:Y:S01]  /*1fc0*/  @!PT LDS RZ, [RZ] ;  /* 0x00000000fffff984 */ /* 0x000fe20000000800 */
[----:B------:R-:W-:Y:S01]  /*1fd0*/  @!PT LDS RZ, [RZ] ;  /* 0x00000000fffff984 */ /* 0x000fe20000000800 */
[----:B------:R1:W-:Y:S04]  /*1fe0*/  LDGSTS.E.BYPASS.128 [R67], desc[UR14][R92.64], !P0 ;  /* 0x000000005c437fae */ /* 0x0003e8000c101c4e */
[----:B------:R2:W-:Y:S04]  /*1ff0*/  LDGSTS.E.BYPASS.128 [R69], desc[UR14][R64.64], !P0 ;  /* 0x0000000040457fae */ /* 0x0005e8000c101c4e */
[----:B------:R3:W-:Y:S01]  /*2000*/  LDGSTS.E.BYPASS.128 [R89], desc[UR14][R90.64], !P0 ;  /* 0x000000005a597fae */ /* 0x0007e2000c101c4e */
[----:B-1----:R-:W-:-:S03]  /*2010*/  IADD3 R92, P1, R20, UR4, RZ ;  /* 0x00000004145c7c10 */ /* 0x002fc6000ff3e0ff */
[----:B------:R1:W-:Y:S01]  /*2020*/  LDGSTS.E.BYPASS.128 [R88], desc[UR14][R62.64], !P0 ;  /* 0x000000003e587fae */ /* 0x0003e2000c101c4e */
[----:B------:R-:W-:Y:S02]  /*2030*/  IADD3.X R93, R23, UR5, RZ, P1, !PT ;  /* 0x00000005175d7c10 */ /* 0x000fe40008ffe4ff */
[----:B--2---:R-:W-:Y:S02]  /*2040*/  IADD3 R64, P1, R22, UR4, RZ ;  /* 0x0000000416407c10 */ /* 0x004fe4000ff3e0ff */
[----:B---3--:R-:W-:Y:S02]  /*2050*/  LEA R90, R7, UR6, 0x1 ;  /* 0x00000006075a7c11 */ /* 0x008fe4000f8e08ff */
[----:B------:R-:W-:Y:S02]  /*2060*/  IADD3.X R65, R57, UR5, RZ, P1, !PT ;  /* 0x0000000539417c10 */ /* 0x000fe40008ffe4ff */
[----:B------:R-:W-:Y:S01]  /*2070*/  LEA R91, R8, UR6, 0x1 ;  /* 0x00000006085b7c11 */ /* 0x000fe2000f8e08ff */
[----:B------:R2:W-:Y:S01]  /*2080*/  LDGSTS.E.BYPASS.128 [R90], desc[UR14][R92.64], !P0 ;  /* 0x000000005c5a7fae */ /* 0x0005e2000c101c4e */
[----:B-1----:R-:W-:-:S03]  /*2090*/  IADD3 R62, P1, R56, UR4, RZ ;  /* 0x00000004383e7c10 */ /* 0x002fc6000ff3e0ff */
[----:B------:R-:W-:Y:S01]  /*20a0*/  LDGSTS.E.BYPASS.128 [R91], desc[UR14][R64.64], !P0 ;  /* 0x00000000405b7fae */ /* 0x000fe2000c101c4e */
[----:B------:R-:W-:Y:S02]  /*20b0*/  IADD3.X R63, R59, UR5, RZ, P1, !PT ;  /* 0x000000053b3f7c10 */ /* 0x000fe40008ffe4ff */
[----:B--2---:R-:W-:Y:S02]  /*20c0*/  LEA R92, R9, UR6, 0x1 ;  /* 0x00000006095c7c11 */ /* 0x004fe4000f8e08ff */
[----:B------:R-:W-:-:S03]  /*20d0*/  LEA R93, R10, UR6, 0x1 ;  /* 0x000000060a5d7c11 */ /* 0x000fc6000f8e08ff */
[----:B------:R1:W-:Y:S02]  /*20e0*/  LDGSTS.E.BYPASS.128 [R92], desc[UR14][R62.64], !P0 ;  /* 0x000000003e5c7fae */ /* 0x0003e4000c101c4e */
[----:B-1----:R-:W-:-:S04]  /*20f0*/  IADD3 R62, P1, R58, UR4, RZ ;  /* 0x000000043a3e7c10 */ /* 0x002fc8000ff3e0ff */
[----:B------:R-:W-:Y:S02]  /*2100*/  IADD3.X R63, R61, UR5, RZ, P1, !PT ;  /* 0x000000053d3f7c10 */ /* 0x000fe40008ffe4ff */
[----:B------:R-:W-:-:S03]  /*2110*/  IADD3 R64, P1, R60, UR4, RZ ;  /* 0x000000043c407c10 */ /* 0x000fc6000ff3e0ff */
[----:B------:R-:W-:Y:S01]  /*2120*/  LDGSTS.E.BYPASS.128 [R93], desc[UR14][R62.64], !P0 ;  /* 0x000000003e5d7fae */ /* 0x000fe2000c101c4e */
[----:B------:R-:W-:Y:S02]  /*2130*/  IADD3.X R65, R71, UR5, RZ, P1, !PT ;  /* 0x0000000547417c10 */ /* 0x000fe40008ffe4ff */
[----:B------:R-:W-:Y:S01]  /*2140*/  IADD3 R66, P1, R70, UR4, RZ ;  /* 0x0000000446427c10 */ /* 0x000fe2000ff3e0ff */
[----:B------:R-:W0:Y:S04]  /*2150*/  LDGDEPBAR ;  /* 0x00000000000079af */ /* 0x000e280000000000 */
[----:B------:R1:W-:Y:S02]  /*2160*/  LDGSTS.E.BYPASS.128 [R67+0x14000], desc[UR14][R64.64], !P0 ;  /* 0x1400000040437fae */ /* 0x0003e4000c101c4e */
[----:B-1----:R-:W-:-:S02]  /*2170*/  IADD3.X R67, R73, UR5, RZ, P1, !PT ;  /* 0x0000000549437c10 */ /* 0x002fc40008ffe4ff */
[----:B------:R-:W-:-:S03]  /*2180*/  IADD3 R68, P1, R72, UR4, RZ ;  /* 0x0000000448447c10 */ /* 0x000fc6000ff3e0ff */
[----:B------:R1:W-:Y:S02]  /*2190*/  LDGSTS.E.BYPASS.128 [R69+0x14000], desc[UR14][R66.64], !P0 ;  /* 0x1400000042457fae */ /* 0x0003e4000c101c4e */
[----:B-1----:R-:W-:Y:S02]  /*21a0*/  IADD3.X R69, R75, UR5, RZ, P1, !PT ;  /* 0x000000054b457c10 */ /* 0x002fe40008ffe4ff */
[----:B------:R-:W-:Y:S02]  /*21b0*/  IADD3 R62, P1, R74, UR4, RZ ;  /* 0x000000044a3e7c10 */ /* 0x000fe4000ff3e0ff */
[----:B------:R-:W-:Y:S01]  /*21c0*/  IADD3 R66, P2, R81, UR4, RZ ;  /* 0x0000000451427c10 */ /* 0x000fe2000ff5e0ff */
[----:B------:R-:W-:Y:S01]  /*21d0*/  LDGSTS.E.BYPASS.128 [R89+0x14000], desc[UR14][R68.64], !P0 ;  /* 0x1400000044597fae */ /* 0x000fe2000c101c4e */
[----:B------:R-:W-:Y:S02]  /*21e0*/  IADD3.X R63, R77, UR5, RZ, P1, !PT ;  /* 0x000000054d3f7c10 */ /* 0x000fe40008ffe4ff */
[----:B------:R-:W-:-:S02]  /*21f0*/  IADD3 R64, P1, R76, UR4, RZ ;  /* 0x000000044c407c10 */ /* 0x000fc4000ff3e0ff */
[----:B------:R-:W-:Y:S01]  /*2200*/  IADD3.X R67, R84, UR5, RZ, P2, !PT ;  /* 0x0000000554437c10 */ /* 0x000fe200097fe4ff */
[----:B------:R1:W-:Y:S01]  /*2210*/  LDGSTS.E.BYPASS.128 [R88+0x14000], desc[UR14][R62.64], !P0 ;  /* 0x140000003e587fae */ /* 0x0003e2000c101c4e */
[----:B------:R-:W-:-:S05]  /*2220*/  IADD3.X R65, R79, UR5, RZ, P1, !PT ;  /* 0x000000054f417c10 */ /* 0x000fca0008ffe4ff */
[----:B------:R-:W-:Y:S01]  /*2230*/  LDGSTS.E.BYPASS.128 [R90+0x14000], desc[UR14][R64.64], !P0 ;  /* 0x14000000405a7fae */ /* 0x000fe2000c101c4e */
[----:B-1----:R-:W-:-:S04]  /*2240*/  IADD3 R62, P1, R78, UR4, RZ ;  /* 0x000000044e3e7c10 */ /* 0x002fc8000ff3e0ff */
[----:B------:R-:W-:Y:S02]  /*2250*/  IADD3.X R63, R82, UR5, RZ, P1, !PT ;  /* 0x00000005523f7c10 */ /* 0x000fe40008ffe4ff */
[----:B------:R-:W-:Y:S01]  /*2260*/  IADD3 R68, P1, R80, UR4, RZ ;  /* 0x0000000450447c10 */ /* 0x000fe2000ff3e0ff */
[----:B------:R-:W-:Y:S02]  /*2270*/  UIADD3 UR4, UP0, UR4, 0x100, URZ ;  /* 0x0000010004047890 */ /* 0x000fe4000ff1e03f */
[----:B------:R1:W-:Y:S01]  /*2280*/  LDGSTS.E.BYPASS.128 [R91+0x14000], desc[UR14][R62.64], !P0 ;  /* 0x140000003e5b7fae */ /* 0x0003e2000c101c4e */
[----:B------:R-:W-:Y:S01]  /*2290*/  IADD3.X R69, R83, UR5, RZ, P1, !PT ;  /* 0x0000000553457c10 */ /* 0x000fe20008ffe4ff */
[----:B------:R-:W-:-:S04]  /*22a0*/  UIADD3.X UR5, URZ, UR5, URZ, UP0, !UPT ;  /* 0x000000053f057290 */ /* 0x000fc800087fe43f */
[----:B------:R2:W-:Y:S04]  /*22b0*/  LDGSTS.E.BYPASS.128 [R92+0x14000], desc[UR14][R68.64], !P0 ;  /* 0x14000000445c7fae */ /* 0x0005e8000c101c4e */
[----:B------:R2:W-:Y:S01]  /*22c0*/  LDGSTS.E.BYPASS.128 [R93+0x14000], desc[UR14][R66.64], !P0 ;  /* 0x14000000425d7fae */ /* 0x0005e2000c101c4e */
[----:B------:R-:W-:Y:S01]  /*22d0*/  ISETP.GE.U32.AND P0, PT, R87, 0xb80, PT ;  /* 0x00000b805700780c */ /* 0x000fe20003f06070 */
[----:B-1----:R-:W-:Y:S02]  /*22e0*/  IMAD.MOV.U32 R62, RZ, RZ, R87 ;  /* 0x000000ffff3e7224 */ /* 0x002fe400078e0057 */
[----:B------:R-:W0:Y:S10]  /*22f0*/  LDGDEPBAR ;  /* 0x00000000000079af */ /* 0x000e340000000000 */
[----:B--2---:R-:W-:Y:S05]  /*2300*/  @!P0 BRA `(.L_x_0) ;  /* 0xfffffff400ec8947 */ /* 0x004fea000383ffff */
[----:B------:R-:W-:Y:S01]  /*2310*/  SHF.R.U32.HI R20, RZ, 0x5, R2 ;  /* 0x00000005ff147819 */ /* 0x000fe20000011602 */
[----:B------:R-:W-:Y:S02]  /*2320*/  WARPGROUP.DEPBAR.LE gsb0, 0x0 ;  /* 0x00008000000079c5 */ /* 0x000fe40000010000 */
[----:B------:R-:W-:-:S04]  /*2330*/  DEPBAR.LE SB0, 0x0 ;  /* 0x000080000000791a */ /* 0x000fc80000000000 */
[----:B------:R-:W-:Y:S01]  /*2340*/  LOP3.LUT R20, R20, 0x3, RZ, 0xc0, !PT ;  /* 0x0000000314147812 */ /* 0x000fe200078ec0ff */
[C---:B------:R-:W-:Y:S01]  /*2350*/  IMAD.SHL.U32 R4, R2.reuse, 0x2, RZ ;  /* 0x0000000202047824 */ /* 0x040fe200078e00ff */
[----:B------:R-:W-:Y:S01]  /*2360*/  SHF.R.U32.HI R3, RZ, 0x2, R2 ;  /* 0x00000002ff037819 */ /* 0x000fe20000011602 */
[----:B------:R-:W-:Y:S02]  /*2370*/  IMAD.SHL.U32 R7, R2, 0x8, RZ ;  /* 0x0000000802077824 */ /* 0x000fe400078e00ff */
[----:B------:R-:W-:Y:S01]  /*2380*/  IMAD.SHL.U32 R6, R20, 0x10, RZ ;  /* 0x0000001014067824 */ /* 0x000fe200078e00ff */
[----:B------:R-:W-:Y:S02]  /*2390*/  SGXT.U32 R3, R3, 0x3 ;  /* 0x000000030303781a */ /* 0x000fe40000000000 */
[----:B------:R-:W-:Y:S02]  /*23a0*/  LOP3.LUT R4, R4, 0x6, RZ, 0xc0, !PT ;  /* 0x0000000604047812 */ /* 0x000fe400078ec0ff */
[----:B------:R-:W-:-:S02]  /*23b0*/  LOP3.LUT R3, R6, R3, RZ, 0xfc, !PT ;  /* 0x0000000306037212 */ /* 0x000fc400078efcff */
[----:B------:R-:W-:-:S03]  /*23c0*/  LOP3.LUT R10, R12, 0x38, R7, 0xf8, !PT ;  /* 0x000000380c0a7812 */ /* 0x000fc600078ef807 */
[----:B------:R-:W-:Y:S01]  /*23d0*/  IMAD R3, R3, 0x48, R4 ;  /* 0x0000004803037824 */ /* 0x000fe200078e0204 */
[----:B------:R-:W-:Y:S01]  /*23e0*/  BAR.SYNC.DEFER_BLOCKING 0x0 ;  /* 0x0000000000007b1d */ /* 0x000fe20000010000 */
[----:B------:R-:W-:-:S03]  /*23f0*/  ISETP.GE.AND P0, PT, R10, 0xc00, PT ;  /* 0x00000c000a00780c */ /* 0x000fc60003f06270 */
[----:B------:R-:W-:-:S04]  /*2400*/  LEA R6, R3, UR10, 0x2 ;  /* 0x0000000a03067c11 */ /* 0x000fc8000f8e10ff */
[----:B------:R-:W1:Y:S01]  /*2410*/  LDC.64 R4, c[0x0][0x210] ;  /* 0x00008400ff047b82 */ /* 0x000e620000000a00 */
[----:B------:R-:W-:Y:S01]  /*2420*/  ISETP.LT.AND P1, PT, R11, R0, !P0 ;  /* 0x000000000b00720c */ /* 0x000fe20004721270 */
[----:B------:R2:W-:Y:S04]  /*2430*/  STS.64 [R6], R24 ;  /* 0x0000001806007388 */ /* 0x0005e80000000a00 */
[----:B------:R3:W-:Y:S01]  /*2440*/  STS.64 [R6+0x900], R26 ;  /* 0x0009001a06007388 */ /* 0x0007e20000000a00 */
[----:B-1----:R-:W-:-:S03]  /*2450*/  IMAD.WIDE R8, R10, 0x2, R4 ;  /* 0x000000020a087825 */ /* 0x002fc600078e0204 */
[----:B------:R-:W-:Y:S04]  /*2460*/  STS.64 [R6+0x20], R28 ;  /* 0x0000201c06007388 */ /* 0x000fe80000000a00 */
[----:B------:R-:W-:Y:S01]  /*2470*/  STS.64 [R6+0x920], R30 ;  /* 0x0009201e06007388 */ /* 0x000fe20000000a00 */
[----:B--2---:R-:W-:-:S03]  /*2480*/  CS2R R24, SRZ ;  /* 0x0000000000187805 */ /* 0x004fc6000001ff00 */
[----:B------:R-:W-:Y:S01]  /*2490*/  STS.64 [R6+0x40], R32 ;  /* 0x0000402006007388 */ /* 0x000fe20000000a00 */
[----:B---3--:R-:W-:-:S03]  /*24a0*/  CS2R R26, SRZ ;  /* 0x00000000001a7805 */ /* 0x008fc6000001ff00 */
[----:B------:R-:W-:Y:S04]  /*24b0*/  STS.64 [R6+0x940], R34 ;  /* 0x0009402206007388 */ /* 0x000fe80000000a00 */
        /* <DEDUP_REMOVED lines=9> */
[----:B------:R1:W-:Y:S01]  /*2550*/  STS.64 [R6+0x9e0], R54 ;  /* 0x0009e03606007388 */ /* 0x0003e20000000a00 */
[----:B------:R-:W-:Y:S01]  /*2560*/  BAR.SYNC.DEFER_BLOCKING 0x0 ;  /* 0x0000000000007b1d */ /* 0x000fe20000010000 */
[----:B------:R-:W-:-:S04]  /*2570*/  LOP3.LUT R3, R11, 0x10, RZ, 0xfc, !PT ;  /* 0x000000100b037812 */ /* 0x000fc800078efcff */
[----:B------:R-:W-:Y:S01]  /*2580*/  ISETP.LT.AND P2, PT, R3, R0, !P0 ;  /* 0x000000000300720c */ /* 0x000fe20004741270 */
[----:B------:R-:W2:Y:S01]  /*2590*/  @P1 LDG.E.EL.128 R24, desc[UR14][R8.64] ;  /* 0x0000000e08181981 */ /* 0x000ea2000c2e1d00 */
[----:B------:R-:W-:Y:S02]  /*25a0*/  CS2R R16, SRZ ;  /* 0x0000000000107805 */ /* 0x000fe4000001ff00 */
[----:B------:R-:W-:Y:S02]  /*25b0*/  CS2R R18, SRZ ;  /* 0x0000000000127805 */ /* 0x000fe4000001ff00 */
[----:B------:R-:W-:-:S07]  /*25c0*/  LOP3.LUT R3, R11, 0x20, RZ, 0xfc, !PT ;  /* 0x000000200b037812 */ /* 0x000fce00078efcff */
[----:B------:R-:W3:Y:S01]  /*25d0*/  @P2 LDG.E.EL.128 R16, desc[UR14][R8.64] ;  /* 0x0000000e08102981 */ /* 0x000ee2000c2e1d00 */
[----:B------:R-:W-:Y:S02]  /*25e0*/  ISETP.LT.AND P3, PT, R3, R0, !P0 ;  /* 0x000000000300720c */ /* 0x000fe40004761270 */
[----:B------:R-:W-:Y:S02]  /*25f0*/  CS2R R4, SRZ ;  /* 0x0000000000047805 */ /* 0x000fe4000001ff00 */
[----:B-1----:R-:W-:Y:S02]  /*2600*/  CS2R R6, SRZ ;  /* 0x0000000000067805 */ /* 0x002fe4000001ff00 */
[----:B------:R-:W-:-:S04]  /*2610*/  LOP3.LUT R3, R11, 0x30, RZ, 0xfc, !PT ;  /* 0x000000300b037812 */ /* 0x000fc800078efcff */
[----:B------:R-:W-:Y:S02]  /*2620*/  ISETP.LT.AND P0, PT, R3, R0, !P0 ;  /* 0x000000000300720c */ /* 0x000fe40004701270 */
[----:B------:R-:W-:Y:S01]  /*2630*/  CS2R R12, SRZ ;  /* 0x00000000000c7805 */ /* 0x000fe2000001ff00 */
[----:B------:R-:W4:Y:S01]  /*2640*/  @P3 LDG.E.EL.128 R4, desc[UR14][R8.64] ;  /* 0x0000000e08043981 */ /* 0x000f22000c2e1d00 */
[----:B------:R-:W-:-:S09]  /*2650*/  CS2R R14, SRZ ;  /* 0x00000000000e7805 */ /* 0x000fd2000001ff00 */
[----:B------:R1:W5:Y:S01]  /*2660*/  @P0 LDG.E.EL.128 R12, desc[UR14][R8.64] ;  /* 0x0000000e080c0981 */ /* 0x000362000c2e1d00 */
[----:B------:R-:W-:Y:S01]  /*2670*/  SHF.R.U32.HI R0, RZ, 0x3, R2 ;  /* 0x00000003ff007819 */ /* 0x000fe20000011602 */
[----:B------:R-:W-:-:S03]  /*2680*/  IMAD.SHL.U32 R3, R20, 0x4, RZ ;  /* 0x0000000414037824 */ /* 0x000fc600078e00ff */
[----:B------:R-:W-:-:S04]  /*2690*/  SGXT.U32 R0, R0, 0x2 ;  /* 0x000000020000781a */ /* 0x000fc80000000000 */
[----:B------:R-:W-:Y:S01]  /*26a0*/  LOP3.LUT R3, R3, R0, RZ, 0xfc, !PT ;  /* 0x0000000003037212 */ /* 0x000fe200078efcff */
[----:B------:R-:W-:-:S04]  /*26b0*/  IMAD R0, R11, 0xc00, R10 ;  /* 0x00000c000b007824 */ /* 0x000fc800078e020a */
[----:B------:R-:W-:-:S05]  /*26c0*/  IMAD R3, R3, 0x48, R86 ;  /* 0x0000004803037824 */ /* 0x000fca00078e0256 */
[----:B------:R-:W-:-:S05]  /*26d0*/  LEA R43, R3, UR10, 0x2 ;  /* 0x0000000a032b7c11 */ /* 0x000fca000f8e10ff */
[----:B------:R-:W2:Y:S04]  /*26e0*/  LDS.128 R28, [R43] ;  /* 0x000000002b1c7984 */ /* 0x000ea80000000c00 */
[----:B------:R-:W2:Y:S04]  /*26f0*/  LDS.128 R32, [R43+0x10] ;  /* 0x000010002b207984 */ /* 0x000ea80000000c00 */
[----:B------:R-:W2:Y:S04]  /*2700*/  LDS.128 R20, [R43+0x1200] ;  /* 0x001200002b147984 */ /* 0x000ea80000000c00 */
[----:B-1----:R-:W1:Y:S01]  /*2710*/  LDS.128 R8, [R43+0x1210] ;  /* 0x001210002b087984 */ /* 0x002e620000000c00 */
[C---:B--2---:R-:W-:Y:S01]  /*2720*/  PRMT R2, R24.reuse, 0x7632, R2 ;  /* 0x0000763218027816 */ /* 0x044fe20000000002 */
[----:B------:R-:W-:Y:S01]  /*2730*/  IMAD.U32 R37, R24, 0x10000, RZ ;  /* 0x0001000018257824 */ /* 0x000fe200078e00ff */
[C---:B------:R-:W-:Y:S01]  /*2740*/  PRMT R3, R25.reuse, 0x7632, R3 ;  /* 0x0000763219037816 */ /* 0x040fe20000000003 */
[----:B------:R-:W-:Y:S01]  /*2750*/  IMAD.U32 R25, R25, 0x10000, RZ ;  /* 0x0001000019197824 */ /* 0x000fe200078e00ff */
[----:B------:R-:W-:Y:S01]  /*2760*/  PRMT R36, R26, 0x7632, R36 ;  /* 0x000076321a247816 */ /* 0x000fe20000000024 */
[----:B------:R-:W-:Y:S01]  /*2770*/  IMAD.U32 R24, R2, 0x10000, RZ ;  /* 0x0001000002187824 */ /* 0x000fe200078e00ff */
[----:B------:R-:W-:Y:S01]  /*2780*/  PRMT R38, R27, 0x7632, R38 ;  /* 0x000076321b267816 */ /* 0x000fe20000000026 */
[----:B------:R-:W-:Y:S01]  /*2790*/  FADD R2, R28, R37 ;  /* 0x000000251c027221 */ /* 0x000fe20000000000 */
[----:B------:R-:W-:-:S02]  /*27a0*/  IMAD.U32 R28, R3, 0x10000, RZ ;  /* 0x00010000031c7824 */ /* 0x000fc400078e00ff */
[----:B------:R-:W-:Y:S01]  /*27b0*/  FADD R3, R30, R25 ;  /* 0x000000191e037221 */ /* 0x000fe20000000000 */
[----:B------:R-:W-:Y:S02]  /*27c0*/  IMAD.U32 R39, R26, 0x10000, RZ ;  /* 0x000100001a277824 */ /* 0x000fe400078e00ff */
[----:B------:R-:W-:Y:S01]  /*27d0*/  FADD R37, R29, R24 ;  /* 0x000000181d257221 */ /* 0x000fe20000000000 */
[----:B------:R-:W-:Y:S02]  /*27e0*/  IMAD.U32 R41, R27, 0x10000, RZ ;  /* 0x000100001b297824 */ /* 0x000fe400078e00ff */
[----:B------:R-:W-:Y:S01]  /*27f0*/  IMAD.U32 R30, R36, 0x10000, RZ ;  /* 0x00010000241e7824 */ /* 0x000fe200078e00ff */
[----:B------:R-:W2:Y:S01]  /*2800*/  LDS.128 R24, [R43+0x2400] ;  /* 0x002400002b187984 */ /* 0x000ea20000000c00 */
[----:B------:R-:W-:Y:S02]  /*2810*/  IMAD.U32 R40, R38, 0x10000, RZ ;  /* 0x0001000026287824 */ /* 0x000fe400078e00ff */
[----:B------:R-:W-:Y:S01]  /*2820*/  FADD R38, R32, R39 ;  /* 0x0000002720267221 */ /* 0x000fe20000000000 */
[----:B------:R-:W-:Y:S01]  /*2830*/  FADD R39, R34, R41 ;  /* 0x0000002922277221 */ /* 0x000fe20000000000 */
[----:B------:R-:W-:Y:S01]  /*2840*/  FADD R36, R31, R28 ;  /* 0x0000001c1f247221 */ /* 0x000fe20000000000 */
[----:B------:R-:W-:Y:S01]  /*2850*/  FADD R41, R33, R30 ;  /* 0x0000001e21297221 */ /* 0x000fe20000000000 */
[C---:B---3--:R-:W-:Y:S01]  /*2860*/  PRMT R32, R16.reuse, 0x7632, R32 ;  /* 0x0000763210207816 */ /* 0x048fe20000000020 */
[----:B------:R-:W3:Y:S01]  /*2870*/  LDS.128 R28, [R43+0x2410] ;  /* 0x002410002b1c7984 */ /* 0x000ee20000000c00 */
[----:B------:R-:W-:Y:S01]  /*2880*/  IMAD.U32 R45, R16, 0x10000, RZ ;  /* 0x00010000102d7824 */ /* 0x000fe200078e00ff */
[C---:B------:R-:W-:Y:S01]  /*2890*/  PRMT R16, R17.reuse, 0x7632, R16 ;  /* 0x0000763211107816 */ /* 0x040fe20000000010 */
[----:B------:R-:W-:Y:S01]  /*28a0*/  IMAD.U32 R47, R17, 0x10000, RZ ;  /* 0x00010000112f7824 */ /* 0x000fe200078e00ff */
[C---:B------:R-:W-:Y:S01]  /*28b0*/  PRMT R17, R18.reuse, 0x7632, R17 ;  /* 0x0000763212117816 */ /* 0x040fe20000000011 */
[----:B------:R-:W-:Y:S01]  /*28c0*/  IMAD.U32 R49, R18, 0x10000, RZ ;  /* 0x0001000012317824 */ /* 0x000fe200078e00ff */
[----:B------:R-:W-:Y:S01]  /*28d0*/  PRMT R18, R19, 0x7632, R18 ;  /* 0x0000763213127816 */ /* 0x000fe20000000012 */
[----:B------:R-:W-:-:S02]  /*28e0*/  IMAD.U32 R16, R16, 0x10000, RZ ;  /* 0x0001000010107824 */ /* 0x000fc400078e00ff */
[----:B------:R-:W-:Y:S01]  /*28f0*/  FADD R40, R35, R40 ;  /* 0x0000002823287221 */ /* 0x000fe20000000000 */
[----:B------:R-:W-:Y:S02]  /*2900*/  IMAD.U32 R51, R19, 0x10000, RZ ;  /* 0x0001000013337824 */ /* 0x000fe400078e00ff */
[----:B------:R-:W-:Y:S01]  /*2910*/  FADD R22, R22, R47 ;  /* 0x0000002f16167221 */ /* 0x000fe20000000000 */
[----:B------:R-:W-:Y:S01]  /*2920*/  FADD R23, R23, R16 ;  /* 0x0000001017177221 */ /* 0x000fe20000000000 */
[----:B------:R-:W-:Y:S02]  /*2930*/  IMAD.U32 R44, R17, 0x10000, RZ ;  /* 0x00010000112c7824 */ /* 0x000fe400078e00ff */
[----:B------:R-:W-:Y:S01]  /*2940*/  FADD R20, R20, R45 ;  /* 0x0000002d14147221 */ /* 0x000fe20000000000 */
[----:B------:R-:W-:Y:S02]  /*2950*/  IMAD.U32 R46, R18, 0x10000, RZ ;  /* 0x00010000122e7824 */ /* 0x000fe400078e00ff */
[----:B-1----:R-:W-:Y:S01]  /*2960*/  FADD R51, R10, R51 ;  /* 0x000000330a337221 */ /* 0x002fe20000000000 */
[----:B------:R-:W1:Y:S01]  /*2970*/  LDS.128 R16, [R43+0x3610] ;  /* 0x003610002b107984 */ /* 0x000e620000000c00 */
[----:B------:R-:W-:-:S02]  /*2980*/  IMAD.U32 R42, R32, 0x10000, RZ ;  /* 0x00010000202a7824 */ /* 0x000fc400078e00ff */
[----:B------:R-:W-:Y:S01]  /*2990*/  FADD R47, R9, R44 ;  /* 0x0000002c092f7221 */ /* 0x000fe20000000000 */
[----:B----4-:R-:W-:Y:S01]  /*29a0*/  IMAD.U32 R9, R4, 0x10000, RZ ;  /* 0x0001000004097824 */ /* 0x010fe200078e00ff */
[----:B------:R1:W4:Y:S01]  /*29b0*/  LDS.128 R32, [R43+0x3600] ;  /* 0x003600002b207984 */ /* 0x0003220000000c00 */
[----:B------:R-:W-:Y:S01]  /*29c0*/  FADD R21, R21, R42 ;  /* 0x0000002a15157221 */ /* 0x000fe20000000000 */
[----:B------:R-:W-:Y:S01]  /*29d0*/  FADD R42, R8, R49 ;  /* 0x00000031082a7221 */ /* 0x000fe20000000000 */
[----:B------:R-:W-:Y:S01]  /*29e0*/  PRMT R8, R4, 0x7632, R8 ;  /* 0x0000763204087816 */ /* 0x000fe20000000008 */
[----:B------:R-:W-:Y:S01]  /*29f0*/  FADD R46, R11, R46 ;  /* 0x0000002e0b2e7221 */ /* 0x000fe20000000000 */
[C---:B------:R-:W-:Y:S01]  /*2a00*/  PRMT R4, R5.reuse, 0x7632, R4 ;  /* 0x0000763205047816 */ /* 0x040fe20000000004 */
[----:B------:R-:W-:Y:S01]  /*2a10*/  IMAD.U32 R11, R5, 0x10000, RZ ;  /* 0x00010000050b7824 */ /* 0x000fe200078e00ff */
[C---:B------:R-:W-:Y:S01]  /*2a20*/  PRMT R5, R6.reuse, 0x7632, R5 ;  /* 0x0000763206057816 */ /* 0x040fe20000000005 */
[----:B------:R-:W-:Y:S01]  /*2a30*/  IMAD.U32 R45, R6, 0x10000, RZ ;  /* 0x00010000062d7824 */ /* 0x000fe200078e00ff */
[----:B------:R-:W-:Y:S01]  /*2a40*/  PRMT R6, R7, 0x7632, R6 ;  /* 0x0000763207067816 */ /* 0x000fe20000000006 */
[----:B------:R-:W-:Y:S01]  /*2a50*/  IMAD.U32 R8, R8, 0x10000, RZ ;  /* 0x0001000008087824 */ /* 0x000fe200078e00ff */
[----:B------:R-:W-:Y:S01]  /*2a60*/  F2FP.BF16.F32.PACK_AB R10, R47, R42 ;  /* 0x0000002a2f0a723e */ /* 0x000fe200000010ff */
[----:B------:R-:W-:-:S02]  /*2a70*/  IMAD.U32 R7, R7, 0x10000, RZ ;  /* 0x0001000007077824 */ /* 0x000fc400078e00ff */
[----:B--2---:R-:W-:Y:S01]  /*2a80*/  FADD R24, R24, R9 ;  /* 0x0000000918187221 */ /* 0x004fe20000000000 */
[----:B------:R-:W-:Y:S02]  /*2a90*/  IMAD.U32 R4, R4, 0x10000, RZ ;  /* 0x0001000004047824 */ /* 0x000fe400078e00ff */
[----:B------:R-:W-:Y:S01]  /*2aa0*/  FADD R25, R25, R8 ;  /* 0x0000000819197221 */ /* 0x000fe20000000000 */
[----:B------:R-:W-:Y:S01]  /*2ab0*/  IMAD.U32 R8, R5, 0x10000, RZ ;  /* 0x0001000005087824 */ /* 0x000fe200078e00ff */
[----:B-----5:R-:W-:Y:S01]  /*2ac0*/  PRMT R5, R13, 0x7632, R5 ;  /* 0x000076320d057816 */ /* 0x020fe20000000005 */
[--C-:B------:R-:W-:Y:S01]  /*2ad0*/  FADD R27, R27, R4.reuse ;  /* 0x000000041b1b7221 */ /* 0x100fe20000000000 */
[----:B------:R-:W-:Y:S01]  /*2ae0*/  PRMT R4, R12, 0x7632, R4 ;  /* 0x000076320c047816 */ /* 0x000fe20000000004 */
[----:B---3--:R-:W-:Y:S01]  /*2af0*/  FADD R30, R30, R7 ;  /* 0x000000071e1e7221 */ /* 0x008fe20000000000 */
[----:B------:R-:W-:Y:S02]  /*2b00*/  IMAD.U32 R7, R12, 0x10000, RZ ;  /* 0x000100000c077824 */ /* 0x000fe400078e00ff */
[----:B------:R-:W-:Y:S01]  /*2b10*/  FADD R26, R26, R11 ;  /* 0x0000000b1a1a7221 */ /* 0x000fe20000000000 */
[----:B------:R-:W-:-:S02]  /*2b20*/  IMAD.U32 R9, R13, 0x10000, RZ ;  /* 0x000100000d097824 */ /* 0x000fc400078e00ff */
[----:B------:R-:W-:Y:S01]  /*2b30*/  FADD R28, R28, R45 ;  /* 0x0000002d1c1c7221 */ /* 0x000fe20000000000 */
[----:B------:R-:W2:Y:S01]  /*2b40*/  LDC.64 R12, c[0x0][0x228] ;  /* 0x00008a00ff0c7b82 */ /* 0x000ea20000000a00 */
[----:B------:R-:W-:Y:S02]  /*2b50*/  IMAD.U32 R6, R6, 0x10000, RZ ;  /* 0x0001000006067824 */ /* 0x000fe400078e00ff */
[----:B------:R-:W-:Y:S01]  /*2b60*/  FADD R29, R29, R8 ;  /* 0x000000081d1d7221 */ /* 0x000fe20000000000 */
[C---:B------:R-:W-:Y:S02]  /*2b70*/  IMAD.U32 R11, R14.reuse, 0x10000, RZ ;  /* 0x000100000e0b7824 */ /* 0x040fe400078e00ff */
[--C-:B------:R-:W-:Y:S01]  /*2b80*/  FADD R31, R31, R6.reuse ;  /* 0x000000061f1f7221 */ /* 0x100fe20000000000 */
[----:B------:R-:W-:Y:S01]  /*2b90*/  PRMT R6, R14, 0x7632, R6 ;  /* 0x000076320e067816 */ /* 0x000fe20000000006 */
[----:B------:R-:W-:Y:S01]  /*2ba0*/  IMAD.U32 R4, R4, 0x10000, RZ ;  /* 0x0001000004047824 */ /* 0x000fe200078e00ff */
[C---:B------:R-:W-:Y:S01]  /*2bb0*/  PRMT R14, R15.reuse, 0x7632, R14 ;  /* 0x000076320f0e7816 */ /* 0x040fe2000000000e */
[----:B------:R-:W-:-:S02]  /*2bc0*/  IMAD.U32 R15, R15, 0x10000, RZ ;  /* 0x000100000f0f7824 */ /* 0x000fc400078e00ff */
[----:B------:R-:W-:Y:S02]  /*2bd0*/  IMAD.U32 R6, R6, 0x10000, RZ ;  /* 0x0001000006067824 */ /* 0x000fe400078e00ff */
[----:B-1----:R-:W-:Y:S01]  /*2be0*/  FADD R43, R16, R11 ;  /* 0x0000000b102b7221 */ /* 0x002fe20000000000 */
[----:B------:R-:W-:Y:S02]  /*2bf0*/  IMAD.U32 R8, R5, 0x10000, RZ ;  /* 0x0001000005087824 */ /* 0x000fe400078e00ff */
[----:B------:R-:W-:Y:S01]  /*2c00*/  FADD R45, R18, R15 ;  /* 0x0000000f122d7221 */ /* 0x000fe20000000000 */
[----:B------:R-:W-:Y:S01]  /*2c10*/  FADD R44, R17, R6 ;  /* 0x00000006112c7221 */ /* 0x000fe20000000000 */
[C---:B------:R-:W-:Y:S02]  /*2c20*/  VIADD R15, R0.reuse, 0xc000 ;  /* 0x0000c000000f7836 */ /* 0x040fe40000000000 */
[----:B----4-:R-:W-:Y:S01]  /*2c30*/  FADD R33, R33, R4 ;  /* 0x0000000421217221 */ /* 0x010fe20000000000 */
[----:B------:R-:W-:-:S02]  /*2c40*/  VIADD R17, R0, 0x18000 ;  /* 0x0001800000117836 */ /* 0x000fc40000000000 */
[----:B------:R-:W-:Y:S01]  /*2c50*/  FADD R32, R32, R7 ;  /* 0x0000000720207221 */ /* 0x000fe20000000000 */
[----:B------:R-:W-:Y:S01]  /*2c60*/  F2FP.BF16.F32.PACK_AB R4, R37, R2 ;  /* 0x000000022504723e */ /* 0x000fe200000010ff */
[----:B------:R-:W-:Y:S01]  /*2c70*/  FADD R34, R34, R9 ;  /* 0x0000000922227221 */ /* 0x000fe20000000000 */
[----:B------:R-:W-:Y:S01]  /*2c80*/  F2FP.BF16.F32.PACK_AB R5, R36, R3 ;  /* 0x000000032405723e */ /* 0x000fe200000010ff */
[----:B------:R-:W-:Y:S01]  /*2c90*/  FADD R35, R35, R8 ;  /* 0x0000000823237221 */ /* 0x000fe20000000000 */
[----:B------:R-:W-:Y:S01]  /*2ca0*/  F2FP.BF16.F32.PACK_AB R6, R41, R38 ;  /* 0x000000262906723e */ /* 0x000fe200000010ff */
[----:B------:R-:W-:Y:S01]  /*2cb0*/  IMAD.U32 R18, R14, 0x10000, RZ ;  /* 0x000100000e127824 */ /* 0x000fe200078e00ff */
[----:B------:R-:W-:Y:S01]  /*2cc0*/  F2FP.BF16.F32.PACK_AB R7, R40, R39 ;  /* 0x000000272807723e */ /* 0x000fe200000010ff */
[----:B--2---:R-:W-:Y:S01]  /*2cd0*/  IMAD.WIDE R2, R0, 0x2, R12 ;  /* 0x0000000200027825 */ /* 0x004fe200078e020c */
[----:B------:R-:W-:-:S03]  /*2ce0*/  F2FP.BF16.F32.PACK_AB R8, R21, R20 ;  /* 0x000000141508723e */ /* 0x000fc600000010ff */
[----:B------:R-:W-:Y:S01]  /*2cf0*/  FADD R18, R19, R18 ;  /* 0x0000001213127221 */ /* 0x000fe20000000000 */
[----:B------:R-:W-:Y:S01]  /*2d00*/  F2FP.BF16.F32.PACK_AB R9, R23, R22 ;  /* 0x000000161709723e */ /* 0x000fe200000010ff */
[--C-:B------:R-:W-:Y:S01]  /*2d10*/  IMAD.WIDE R14, R15, 0x2, R12.reuse ;  /* 0x000000020f0e7825 */ /* 0x100fe200078e020c */
[----:B------:R-:W-:Y:S01]  /*2d20*/  F2FP.BF16.F32.PACK_AB R11, R46, R51 ;  /* 0x000000332e0b723e */ /* 0x000fe200000010ff */
[----:B------:R1:W-:Y:S01]  /*2d30*/  @P1 STG.E.128 desc[UR14][R2.64], R4 ;  /* 0x0000000402001986 */ /* 0x0003e2000c101d0e */
[----:B------:R-:W-:Y:S01]  /*2d40*/  F2FP.BF16.F32.PACK_AB R20, R25, R24 ;  /* 0x000000181914723e */ /* 0x000fe200000010ff */
[----:B------:R-:W-:Y:S01]  /*2d50*/  IMAD.WIDE R16, R17, 0x2, R12 ;  /* 0x0000000211107825 */ /* 0x000fe200078e020c */
[----:B------:R-:W-:Y:S01]  /*2d60*/  F2FP.BF16.F32.PACK_AB R21, R27, R26 ;  /* 0x0000001a1b15723e */ /* 0x000fe200000010ff */
[----:B------:R1:W-:Y:S01]  /*2d70*/  @P2 STG.E.128 desc[UR14][R14.64], R8 ;  /* 0x000000080e002986 */ /* 0x0003e2000c101d0e */
[----:B------:R-:W-:Y:S01]  /*2d80*/  F2FP.BF16.F32.PACK_AB R22, R29, R28 ;  /* 0x0000001c1d16723e */ /* 0x000fe200000010ff */
[----:B------:R-:W-:Y:S01]  /*2d90*/  VIADD R25, R0, 0x24000 ;  /* 0x0002400000197836 */ /* 0x000fe20000000000 */
[----:B------:R-:W-:-:S02]  /*2da0*/  F2FP.BF16.F32.PACK_AB R23, R31, R30 ;  /* 0x0000001e1f17723e */ /* 0x000fc400000010ff */
[----:B------:R-:W-:Y:S01]  /*2db0*/  F2FP.BF16.F32.PACK_AB R32, R33, R32 ;  /* 0x000000202120723e */ /* 0x000fe200000010ff */
[----:B------:R-:W-:Y:S01]  /*2dc0*/  IMAD.WIDE R12, R25, 0x2, R12 ;  /* 0x00000002190c7825 */ /* 0x000fe200078e020c */
[----:B------:R-:W-:Y:S01]  /*2dd0*/  F2FP.BF16.F32.PACK_AB R33, R35, R34 ;  /* 0x000000222321723e */ /* 0x000fe200000010ff */
[----:B------:R1:W-:Y:S01]  /*2de0*/  @P3 STG.E.128 desc[UR14][R16.64], R20 ;  /* 0x0000001410003986 */ /* 0x0003e2000c101d0e */
[----:B------:R-:W-:Y:S02]  /*2df0*/  F2FP.BF16.F32.PACK_AB R34, R44, R43 ;  /* 0x0000002b2c22723e */ /* 0x000fe400000010ff */
[----:B------:R-:W-:Y:S01]  /*2e00*/  F2FP.BF16.F32.PACK_AB R35, R18, R45 ;  /* 0x0000002d1223723e */ /* 0x000fe200000010ff */
[----:B------:R-:W-:Y:S06]  /*2e10*/  @!P0 EXIT ;  /* 0x000000000000894d */ /* 0x000fec0003800000 */
[----:B------:R-:W-:Y:S01]  /*2e20*/  STG.E.128 desc[UR14][R12.64], R32 ;  /* 0x000000200c007986 */ /* 0x000fe2000c101d0e */
[----:B------:R-:W-:Y:S05]  /*2e30*/  EXIT ;  /* 0x000000000000794d */ /* 0x000fea0003800000 */
.L_x_1:
[----:B------:R-:W-:-:S00]  /*2e40*/  BRA `(.L_x_1) ;  /* 0xfffffffc00fc7947 */ /* 0x000fc0000383ffff */
[----:B------:R-:W-:-:S00]  /*2e50*/  NOP ;  /* 0x0000000000007918 */ /* 0x000fc00000000000 */
        /* <DEDUP_REMOVED lines=10> */
.L_x_2:


//--------------------- .nv.shared.triton_mm      --------------------------
	.section	.nv.shared.triton_mm,"aw",@nobits
	.sectionflags	@""
	.align	16
	.zero		1024


//--------------------- .nv.constant0.triton_mm   --------------------------
	.section	.nv.constant0.triton_mm,"a",@progbits
	.sectionflags	@""
	.align	4
.nv.constant0.triton_mm:
	.zero		564
